//
// Generated by NVIDIA NVVM Compiler
//
// Compiler Build ID: CL-36424714
// Cuda compilation tools, release 13.0, V13.0.88
// Based on NVVM 20.0.0
//

.version 9.0
.target sm_100
.address_size 64

	// .globl	_Z19setup_curand_kernelP17curandStateXORWOWm
.global .align 4 .b8 precalc_xorwow_matrix[102400];
.global .align 4 .b8 precalc_xorwow_offset_matrix[102400];
.global .align 4 .b8 mrg32k3aM1[2304];
.global .align 4 .b8 mrg32k3aM2[2304];
.global .align 4 .b8 mrg32k3aM1SubSeq[2016];
.global .align 4 .b8 mrg32k3aM2SubSeq[2016];
.global .align 4 .b8 mrg32k3aM1Seq[2304];
.global .align 4 .b8 mrg32k3aM2Seq[2304];
.const .align 8 .b8 __cr_lgamma_table[72];

.visible .entry _Z19setup_curand_kernelP17curandStateXORWOWm(
	.param .u64 .ptr .align 1 _Z19setup_curand_kernelP17curandStateXORWOWm_param_0,
	.param .u64 _Z19setup_curand_kernelP17curandStateXORWOWm_param_1
)
{
	.reg .pred 	%p<24>;
	.reg .b32 	%r<413>;
	.reg .b64 	%rd<19>;

	ld.param.u64 	%rd8, [_Z19setup_curand_kernelP17curandStateXORWOWm_param_0];
	ld.param.u64 	%rd9, [_Z19setup_curand_kernelP17curandStateXORWOWm_param_1];
	cvta.to.global.u64 	%rd10, %rd8;
	mov.u32 	%r182, %ctaid.x;
	mov.u32 	%r183, %ntid.x;
	mov.u32 	%r184, %tid.x;
	mad.lo.s32 	%r185, %r182, %r183, %r184;
	cvt.s64.s32 	%rd18, %r185;
	mul.wide.s32 	%rd11, %r185, 48;
	add.s64 	%rd2, %rd10, %rd11;
	cvt.u32.u64 	%r186, %rd9;
	xor.b32  	%r187, %r186, -1429050551;
	mul.lo.s32 	%r188, %r187, 1099087573;
	{ .reg .b32 tmp; mov.b64 {tmp, %r189}, %rd9; }
	xor.b32  	%r190, %r189, -136515619;
	mul.lo.s32 	%r191, %r190, -1703105765;
	add.s32 	%r192, %r188, %r191;
	add.s32 	%r193, %r192, 6615241;
	add.s32 	%r194, %r188, 123456789;
	st.global.v2.u32 	[%rd2], {%r193, %r194};
	xor.b32  	%r195, %r188, 362436069;
	add.s32 	%r196, %r191, 521288629;
	st.global.v2.u32 	[%rd2+8], {%r195, %r196};
	xor.b32  	%r197, %r191, 88675123;
	add.s32 	%r198, %r188, 5783321;
	st.global.v2.u32 	[%rd2+16], {%r197, %r198};
	setp.eq.s32 	%p1, %r185, 0;
	@%p1 bra 	$L__BB0_42;
	mov.b32 	%r319, 0;
$L__BB0_2:
	and.b64  	%rd4, %rd18, 3;
	setp.eq.s64 	%p2, %rd4, 0;
	@%p2 bra 	$L__BB0_41;
	mul.wide.u32 	%rd12, %r319, 3200;
	mov.u64 	%rd13, precalc_xorwow_matrix;
	add.s64 	%rd5, %rd13, %rd12;
	cvt.u32.u64 	%r2, %rd4;
	mov.b32 	%r320, 0;
$L__BB0_4:
	mov.b32 	%r333, 0;
	mov.u32 	%r334, %r333;
	mov.u32 	%r335, %r333;
	mov.u32 	%r336, %r333;
	mov.u32 	%r337, %r333;
	mov.u32 	%r326, %r333;
$L__BB0_5:
	mul.wide.u32 	%rd14, %r326, 4;
	add.s64 	%rd15, %rd2, %rd14;
	ld.global.u32 	%r10, [%rd15+4];
	shl.b32 	%r11, %r326, 5;
	mov.b32 	%r332, 0;
$L__BB0_6:
	.pragma "nounroll";
	shr.u32 	%r203, %r10, %r332;
	and.b32  	%r204, %r203, 1;
	setp.eq.b32 	%p3, %r204, 1;
	not.pred 	%p4, %p3;
	add.s32 	%r205, %r11, %r332;
	mul.lo.s32 	%r206, %r205, 5;
	mul.wide.u32 	%rd16, %r206, 4;
	add.s64 	%rd6, %rd5, %rd16;
	@%p4 bra 	$L__BB0_8;
	ld.global.u32 	%r207, [%rd6];
	xor.b32  	%r337, %r337, %r207;
	ld.global.u32 	%r208, [%rd6+4];
	xor.b32  	%r336, %r336, %r208;
	ld.global.u32 	%r209, [%rd6+8];
	xor.b32  	%r335, %r335, %r209;
	ld.global.u32 	%r210, [%rd6+12];
	xor.b32  	%r334, %r334, %r210;
	ld.global.u32 	%r211, [%rd6+16];
	xor.b32  	%r333, %r333, %r211;
$L__BB0_8:
	and.b32  	%r213, %r203, 2;
	setp.eq.s32 	%p5, %r213, 0;
	@%p5 bra 	$L__BB0_10;
	ld.global.u32 	%r214, [%rd6+20];
	xor.b32  	%r337, %r337, %r214;
	ld.global.u32 	%r215, [%rd6+24];
	xor.b32  	%r336, %r336, %r215;
	ld.global.u32 	%r216, [%rd6+28];
	xor.b32  	%r335, %r335, %r216;
	ld.global.u32 	%r217, [%rd6+32];
	xor.b32  	%r334, %r334, %r217;
	ld.global.u32 	%r218, [%rd6+36];
	xor.b32  	%r333, %r333, %r218;
$L__BB0_10:
	and.b32  	%r220, %r203, 4;
	setp.eq.s32 	%p6, %r220, 0;
	@%p6 bra 	$L__BB0_12;
	ld.global.u32 	%r221, [%rd6+40];
	xor.b32  	%r337, %r337, %r221;
	ld.global.u32 	%r222, [%rd6+44];
	xor.b32  	%r336, %r336, %r222;
	ld.global.u32 	%r223, [%rd6+48];
	xor.b32  	%r335, %r335, %r223;
	ld.global.u32 	%r224, [%rd6+52];
	xor.b32  	%r334, %r334, %r224;
	ld.global.u32 	%r225, [%rd6+56];
	xor.b32  	%r333, %r333, %r225;
$L__BB0_12:
	and.b32  	%r227, %r203, 8;
	setp.eq.s32 	%p7, %r227, 0;
	@%p7 bra 	$L__BB0_14;
	ld.global.u32 	%r228, [%rd6+60];
	xor.b32  	%r337, %r337, %r228;
	ld.global.u32 	%r229, [%rd6+64];
	xor.b32  	%r336, %r336, %r229;
	ld.global.u32 	%r230, [%rd6+68];
	xor.b32  	%r335, %r335, %r230;
	ld.global.u32 	%r231, [%rd6+72];
	xor.b32  	%r334, %r334, %r231;
	ld.global.u32 	%r232, [%rd6+76];
	xor.b32  	%r333, %r333, %r232;
$L__BB0_14:
	and.b32  	%r234, %r203, 16;
	setp.eq.s32 	%p8, %r234, 0;
	@%p8 bra 	$L__BB0_16;
	ld.global.u32 	%r235, [%rd6+80];
	xor.b32  	%r337, %r337, %r235;
	ld.global.u32 	%r236, [%rd6+84];
	xor.b32  	%r336, %r336, %r236;
	ld.global.u32 	%r237, [%rd6+88];
	xor.b32  	%r335, %r335, %r237;
	ld.global.u32 	%r238, [%rd6+92];
	xor.b32  	%r334, %r334, %r238;
	ld.global.u32 	%r239, [%rd6+96];
	xor.b32  	%r333, %r333, %r239;
$L__BB0_16:
	and.b32  	%r241, %r203, 32;
	setp.eq.s32 	%p9, %r241, 0;
	@%p9 bra 	$L__BB0_18;
	ld.global.u32 	%r242, [%rd6+100];
	xor.b32  	%r337, %r337, %r242;
	ld.global.u32 	%r243, [%rd6+104];
	xor.b32  	%r336, %r336, %r243;
	ld.global.u32 	%r244, [%rd6+108];
	xor.b32  	%r335, %r335, %r244;
	ld.global.u32 	%r245, [%rd6+112];
	xor.b32  	%r334, %r334, %r245;
	ld.global.u32 	%r246, [%rd6+116];
	xor.b32  	%r333, %r333, %r246;
$L__BB0_18:
	and.b32  	%r248, %r203, 64;
	setp.eq.s32 	%p10, %r248, 0;
	@%p10 bra 	$L__BB0_20;
	ld.global.u32 	%r249, [%rd6+120];
	xor.b32  	%r337, %r337, %r249;
	ld.global.u32 	%r250, [%rd6+124];
	xor.b32  	%r336, %r336, %r250;
	ld.global.u32 	%r251, [%rd6+128];
	xor.b32  	%r335, %r335, %r251;
	ld.global.u32 	%r252, [%rd6+132];
	xor.b32  	%r334, %r334, %r252;
	ld.global.u32 	%r253, [%rd6+136];
	xor.b32  	%r333, %r333, %r253;
$L__BB0_20:
	and.b32  	%r255, %r203, 128;
	setp.eq.s32 	%p11, %r255, 0;
	@%p11 bra 	$L__BB0_22;
	ld.global.u32 	%r256, [%rd6+140];
	xor.b32  	%r337, %r337, %r256;
	ld.global.u32 	%r257, [%rd6+144];
	xor.b32  	%r336, %r336, %r257;
	ld.global.u32 	%r258, [%rd6+148];
	xor.b32  	%r335, %r335, %r258;
	ld.global.u32 	%r259, [%rd6+152];
	xor.b32  	%r334, %r334, %r259;
	ld.global.u32 	%r260, [%rd6+156];
	xor.b32  	%r333, %r333, %r260;
$L__BB0_22:
	and.b32  	%r262, %r203, 256;
	setp.eq.s32 	%p12, %r262, 0;
	@%p12 bra 	$L__BB0_24;
	ld.global.u32 	%r263, [%rd6+160];
	xor.b32  	%r337, %r337, %r263;
	ld.global.u32 	%r264, [%rd6+164];
	xor.b32  	%r336, %r336, %r264;
	ld.global.u32 	%r265, [%rd6+168];
	xor.b32  	%r335, %r335, %r265;
	ld.global.u32 	%r266, [%rd6+172];
	xor.b32  	%r334, %r334, %r266;
	ld.global.u32 	%r267, [%rd6+176];
	xor.b32  	%r333, %r333, %r267;
$L__BB0_24:
	and.b32  	%r269, %r203, 512;
	setp.eq.s32 	%p13, %r269, 0;
	@%p13 bra 	$L__BB0_26;
	ld.global.u32 	%r270, [%rd6+180];
	xor.b32  	%r337, %r337, %r270;
	ld.global.u32 	%r271, [%rd6+184];
	xor.b32  	%r336, %r336, %r271;
	ld.global.u32 	%r272, [%rd6+188];
	xor.b32  	%r335, %r335, %r272;
	ld.global.u32 	%r273, [%rd6+192];
	xor.b32  	%r334, %r334, %r273;
	ld.global.u32 	%r274, [%rd6+196];
	xor.b32  	%r333, %r333, %r274;
$L__BB0_26:
	and.b32  	%r276, %r203, 1024;
	setp.eq.s32 	%p14, %r276, 0;
	@%p14 bra 	$L__BB0_28;
	ld.global.u32 	%r277, [%rd6+200];
	xor.b32  	%r337, %r337, %r277;
	ld.global.u32 	%r278, [%rd6+204];
	xor.b32  	%r336, %r336, %r278;
	ld.global.u32 	%r279, [%rd6+208];
	xor.b32  	%r335, %r335, %r279;
	ld.global.u32 	%r280, [%rd6+212];
	xor.b32  	%r334, %r334, %r280;
	ld.global.u32 	%r281, [%rd6+216];
	xor.b32  	%r333, %r333, %r281;
$L__BB0_28:
	and.b32  	%r283, %r203, 2048;
	setp.eq.s32 	%p15, %r283, 0;
	@%p15 bra 	$L__BB0_30;
	ld.global.u32 	%r284, [%rd6+220];
	xor.b32  	%r337, %r337, %r284;
	ld.global.u32 	%r285, [%rd6+224];
	xor.b32  	%r336, %r336, %r285;
	ld.global.u32 	%r286, [%rd6+228];
	xor.b32  	%r335, %r335, %r286;
	ld.global.u32 	%r287, [%rd6+232];
	xor.b32  	%r334, %r334, %r287;
	ld.global.u32 	%r288, [%rd6+236];
	xor.b32  	%r333, %r333, %r288;
$L__BB0_30:
	and.b32  	%r290, %r203, 4096;
	setp.eq.s32 	%p16, %r290, 0;
	@%p16 bra 	$L__BB0_32;
	ld.global.u32 	%r291, [%rd6+240];
	xor.b32  	%r337, %r337, %r291;
	ld.global.u32 	%r292, [%rd6+244];
	xor.b32  	%r336, %r336, %r292;
	ld.global.u32 	%r293, [%rd6+248];
	xor.b32  	%r335, %r335, %r293;
	ld.global.u32 	%r294, [%rd6+252];
	xor.b32  	%r334, %r334, %r294;
	ld.global.u32 	%r295, [%rd6+256];
	xor.b32  	%r333, %r333, %r295;
$L__BB0_32:
	and.b32  	%r297, %r203, 8192;
	setp.eq.s32 	%p17, %r297, 0;
	@%p17 bra 	$L__BB0_34;
	ld.global.u32 	%r298, [%rd6+260];
	xor.b32  	%r337, %r337, %r298;
	ld.global.u32 	%r299, [%rd6+264];
	xor.b32  	%r336, %r336, %r299;
	ld.global.u32 	%r300, [%rd6+268];
	xor.b32  	%r335, %r335, %r300;
	ld.global.u32 	%r301, [%rd6+272];
	xor.b32  	%r334, %r334, %r301;
	ld.global.u32 	%r302, [%rd6+276];
	xor.b32  	%r333, %r333, %r302;
$L__BB0_34:
	and.b32  	%r304, %r203, 16384;
	setp.eq.s32 	%p18, %r304, 0;
	@%p18 bra 	$L__BB0_36;
	ld.global.u32 	%r305, [%rd6+280];
	xor.b32  	%r337, %r337, %r305;
	ld.global.u32 	%r306, [%rd6+284];
	xor.b32  	%r336, %r336, %r306;
	ld.global.u32 	%r307, [%rd6+288];
	xor.b32  	%r335, %r335, %r307;
	ld.global.u32 	%r308, [%rd6+292];
	xor.b32  	%r334, %r334, %r308;
	ld.global.u32 	%r309, [%rd6+296];
	xor.b32  	%r333, %r333, %r309;
$L__BB0_36:
	and.b32  	%r311, %r203, 32768;
	setp.eq.s32 	%p19, %r311, 0;
	@%p19 bra 	$L__BB0_38;
	ld.global.u32 	%r312, [%rd6+300];
	xor.b32  	%r337, %r337, %r312;
	ld.global.u32 	%r313, [%rd6+304];
	xor.b32  	%r336, %r336, %r313;
	ld.global.u32 	%r314, [%rd6+308];
	xor.b32  	%r335, %r335, %r314;
	ld.global.u32 	%r315, [%rd6+312];
	xor.b32  	%r334, %r334, %r315;
	ld.global.u32 	%r316, [%rd6+316];
	xor.b32  	%r333, %r333, %r316;
$L__BB0_38:
	add.s32 	%r332, %r332, 16;
	setp.ne.s32 	%p20, %r332, 32;
	@%p20 bra 	$L__BB0_6;
	mad.lo.s32 	%r317, %r326, -31, %r11;
	add.s32 	%r326, %r317, 1;
	setp.ne.s32 	%p21, %r326, 5;
	@%p21 bra 	$L__BB0_5;
	st.global.u32 	[%rd2+4], %r337;
	st.global.u32 	[%rd2+8], %r336;
	st.global.u32 	[%rd2+12], %r335;
	st.global.u32 	[%rd2+16], %r334;
	st.global.u32 	[%rd2+20], %r333;
	add.s32 	%r320, %r320, 1;
	setp.lt.u32 	%p22, %r320, %r2;
	@%p22 bra 	$L__BB0_4;
$L__BB0_41:
	shr.u64 	%rd7, %rd18, 2;
	add.s32 	%r319, %r319, 1;
	setp.gt.u64 	%p23, %rd18, 3;
	mov.u64 	%rd18, %rd7;
	@%p23 bra 	$L__BB0_2;
$L__BB0_42:
	mov.b32 	%r318, 0;
	st.global.v2.u32 	[%rd2+24], {%r318, %r318};
	st.global.u32 	[%rd2+32], %r318;
	mov.b64 	%rd17, 0;
	st.global.u64 	[%rd2+40], %rd17;
	ret;

}
	// .globl	_Z10ising_stepPcS_fbP17curandStateXORWOW
.visible .entry _Z10ising_stepPcS_fbP17curandStateXORWOW(
	.param .u64 .ptr .align 1 _Z10ising_stepPcS_fbP17curandStateXORWOW_param_0,
	.param .u64 .ptr .align 1 _Z10ising_stepPcS_fbP17curandStateXORWOW_param_1,
	.param .f32 _Z10ising_stepPcS_fbP17curandStateXORWOW_param_2,
	.param .u8 _Z10ising_stepPcS_fbP17curandStateXORWOW_param_3,
	.param .u64 .ptr .align 1 _Z10ising_stepPcS_fbP17curandStateXORWOW_param_4
)
{
	.reg .pred 	%p<3>;
	.reg .b16 	%rs<4>;
	.reg .b32 	%r<69>;
	.reg .b32 	%f<19>;
	.reg .b64 	%rd<18>;

	ld.param.u64 	%rd2, [_Z10ising_stepPcS_fbP17curandStateXORWOW_param_0];
	ld.param.u64 	%rd3, [_Z10ising_stepPcS_fbP17curandStateXORWOW_param_1];
	ld.param.f32 	%f1, [_Z10ising_stepPcS_fbP17curandStateXORWOW_param_2];
	ld.param.s8 	%rs1, [_Z10ising_stepPcS_fbP17curandStateXORWOW_param_3];
	ld.param.u64 	%rd4, [_Z10ising_stepPcS_fbP17curandStateXORWOW_param_4];
	cvta.to.global.u64 	%rd5, %rd4;
	cvta.to.global.u64 	%rd6, %rd3;
	cvta.to.global.u64 	%rd7, %rd2;
	mov.u32 	%r3, %ctaid.x;
	mov.u32 	%r4, %ntid.x;
	mov.u32 	%r5, %tid.x;
	mad.lo.s32 	%r6, %r3, %r4, %r5;
	shr.s32 	%r7, %r6, 31;
	shr.u32 	%r8, %r7, 22;
	add.s32 	%r9, %r6, %r8;
	and.b32  	%r10, %r9, -1024;
	sub.s32 	%r11, %r6, %r10;
	shr.s32 	%r12, %r9, 10;
	shr.u32 	%r13, %r9, 31;
	add.s32 	%r14, %r12, %r13;
	and.b32  	%r15, %r14, 2147483646;
	sub.s32 	%r16, %r12, %r15;
	cvt.s32.s16 	%r17, %rs1;
	xor.b32  	%r18, %r16, %r17;
	shl.b32 	%r19, %r18, 1;
	add.s32 	%r20, %r12, 1;
	shr.s32 	%r21, %r20, 31;
	shr.u32 	%r22, %r21, 21;
	add.s32 	%r23, %r20, %r22;
	and.b32  	%r24, %r23, 4192256;
	sub.s32 	%r25, %r20, %r24;
	shl.b32 	%r26, %r25, 10;
	add.s32 	%r27, %r26, %r11;
	cvt.s64.s32 	%rd8, %r27;
	add.s64 	%rd9, %rd7, %rd8;
	ld.global.s8 	%r28, [%rd9];
	add.s32 	%r29, %r12, 2047;
	shr.s32 	%r30, %r29, 31;
	shr.u32 	%r31, %r30, 21;
	add.s32 	%r32, %r29, %r31;
	and.b32  	%r33, %r32, 4192256;
	sub.s32 	%r34, %r29, %r33;
	shl.b32 	%r35, %r34, 10;
	add.s32 	%r36, %r35, %r11;
	cvt.s64.s32 	%rd10, %r36;
	add.s64 	%rd11, %rd7, %rd10;
	ld.global.s8 	%r37, [%rd11];
	add.s32 	%r38, %r37, %r28;
	add.s32 	%r39, %r11, %r19;
	add.s32 	%r40, %r39, 1023;
	shr.s32 	%r41, %r40, 31;
	shr.u32 	%r42, %r41, 22;
	add.s32 	%r43, %r40, %r42;
	and.b32  	%r44, %r43, -1024;
	sub.s32 	%r45, %r40, %r44;
	add.s32 	%r46, %r10, %r45;
	cvt.s64.s32 	%rd12, %r46;
	add.s64 	%rd13, %rd7, %rd12;
	ld.global.s8 	%r47, [%rd13];
	add.s32 	%r48, %r38, %r47;
	cvt.s64.s32 	%rd14, %r6;
	add.s64 	%rd15, %rd7, %rd14;
	ld.global.s8 	%r49, [%rd15];
	add.s32 	%r50, %r48, %r49;
	add.s64 	%rd1, %rd6, %rd14;
	ld.global.s8 	%r51, [%rd1];
	mul.lo.s32 	%r52, %r51, %r50;
	shl.b32 	%r1, %r52, 1;
	mul.wide.s32 	%rd16, %r6, 48;
	add.s64 	%rd17, %rd5, %rd16;
	ld.global.v2.u32 	{%r53, %r54}, [%rd17];
	shr.u32 	%r55, %r54, 2;
	xor.b32  	%r56, %r55, %r54;
	ld.global.v2.u32 	{%r57, %r58}, [%rd17+8];
	ld.global.v2.u32 	{%r59, %r60}, [%rd17+16];
	st.global.v2.u32 	[%rd17+8], {%r58, %r59};
	shl.b32 	%r61, %r60, 4;
	shl.b32 	%r62, %r56, 1;
	xor.b32  	%r63, %r62, %r61;
	xor.b32  	%r64, %r63, %r56;
	xor.b32  	%r65, %r64, %r60;
	st.global.v2.u32 	[%rd17+16], {%r60, %r65};
	add.s32 	%r66, %r53, 362437;
	st.global.v2.u32 	[%rd17], {%r66, %r57};
	add.s32 	%r2, %r65, %r66;
	setp.lt.s32 	%p1, %r1, 1;
	@%p1 bra 	$L__BB1_2;
	cvt.rn.f32.u32 	%f2, %r2;
	fma.rn.f32 	%f3, %f2, 0f2F800000, 0f2F000000;
	cvt.rn.f32.u32 	%f4, %r1;
	neg.f32 	%f5, %f4;
	mul.f32 	%f6, %f1, %f5;
	fma.rn.f32 	%f7, %f6, 0f3BBB989D, 0f3F000000;
	cvt.sat.f32.f32 	%f8, %f7;
	mov.f32 	%f9, 0f4B400001;
	mov.f32 	%f10, 0f437C0000;
	fma.rm.f32 	%f11, %f8, %f10, %f9;
	add.f32 	%f12, %f11, 0fCB40007F;
	neg.f32 	%f13, %f12;
	fma.rn.f32 	%f14, %f6, 0f3FB8AA3B, %f13;
	fma.rn.f32 	%f15, %f6, 0f32A57060, %f14;
	mov.b32 	%r67, %f11;
	shl.b32 	%r68, %r67, 23;
	mov.b32 	%f16, %r68;
	ex2.approx.ftz.f32 	%f17, %f15;
	mul.f32 	%f18, %f17, %f16;
	setp.leu.f32 	%p2, %f18, %f3;
	@%p2 bra 	$L__BB1_3;
$L__BB1_2:
	ld.global.u8 	%rs2, [%rd1];
	neg.s16 	%rs3, %rs2;
	st.global.u8 	[%rd1], %rs3;
$L__BB1_3:
	ret;

}


// ===== COMPILED SASS (sm_100) =====

	.target	sm_100

	.elftype	@"ET_EXEC"


//--------------------- .note.nv.tkinfo           --------------------------
	.section	.note.nv.tkinfo,"",@"SHT_NOTE"
	.sectionflags	@"SHF_NOTE_NV_TKINFO"
	.tkinfo
        /*0018*/ 	.word	0x00000002
        /*0030*/ 	.string	""
        /*0030*/ 	.string	"ptxas"
        /*0030*/ 	.string	"Cuda compilation tools, release 13.0, V13.0.88"
        /*0030*/ 	.string	"Build cuda_13.0.r13.0/compiler.36424714_0"
        /*0030*/ 	.string	"-arch sm_100 -m 64 "



//--------------------- .note.nv.cuinfo           --------------------------
	.section	.note.nv.cuinfo,"",@"SHT_NOTE"
	.sectionflags	@"SHF_NOTE_NV_CUINFO"
        /*0018*/ 	.short	0x0002
        /*001a*/ 	.short	0x0064
        /*001c*/ 	.short	0x0082
	.zero		2


//--------------------- .nv.info                  --------------------------
	.section	.nv.info,"",@"SHT_CUDA_INFO"
	.align	4


	//----- nvinfo : EIATTR_REGCOUNT
	.align		4
        /*0000*/ 	.byte	0x04, 0x2f
        /*0002*/ 	.short	(.L_10 - .L_9)
	.align		4
.L_9:
        /*0004*/ 	.word	index@(_Z19setup_curand_kernelP17curandStateXORWOWm)
        /*0008*/ 	.word	0x0000001f


	//----- nvinfo : EIATTR_FRAME_SIZE
	.align		4
.L_10:
        /*000c*/ 	.byte	0x04, 0x11
        /*000e*/ 	.short	(.L_12 - .L_11)
	.align		4
.L_11:
        /*0010*/ 	.word	index@(_Z19setup_curand_kernelP17curandStateXORWOWm)
        /*0014*/ 	.word	0x00000000


	//----- nvinfo : EIATTR_REGCOUNT
	.align		4
.L_12:
        /*0018*/ 	.byte	0x04, 0x2f
        /*001a*/ 	.short	(.L_14 - .L_13)
	.align		4
.L_13:
        /*001c*/ 	.word	index@(_Z10ising_stepPcS_fbP17curandStateXORWOW)
        /*0020*/ 	.word	0x00000015


	//----- nvinfo : EIATTR_FRAME_SIZE
	.align		4
.L_14:
        /*0024*/ 	.byte	0x04, 0x11
        /*0026*/ 	.short	(.L_16 - .L_15)
	.align		4
.L_15:
        /*0028*/ 	.word	index@(_Z10ising_stepPcS_fbP17curandStateXORWOW)
        /*002c*/ 	.word	0x00000000


	//----- nvinfo : EIATTR_MIN_STACK_SIZE
	.align		4
.L_16:
        /*0030*/ 	.byte	0x04, 0x12
        /*0032*/ 	.short	(.L_18 - .L_17)
	.align		4
.L_17:
        /*0034*/ 	.word	index@(_Z10ising_stepPcS_fbP17curandStateXORWOW)
        /*0038*/ 	.word	0x00000000


	//----- nvinfo : EIATTR_MIN_STACK_SIZE
	.align		4
.L_18:
        /*003c*/ 	.byte	0x04, 0x12
        /*003e*/ 	.short	(.L_20 - .L_19)
	.align		4
.L_19:
        /*0040*/ 	.word	index@(_Z19setup_curand_kernelP17curandStateXORWOWm)
        /*0044*/ 	.word	0x00000000
.L_20:


//--------------------- .nv.compat                --------------------------
	.section	.nv.compat,"",@"SHT_CUDA_COMPAT_INFO"
	.align	4
        /*0000*/ 	.byte	0x02, 0x09, 0x00, 0x00, 0x02, 0x02, 0x01, 0x00, 0x02, 0x05, 0x05, 0x00, 0x03, 0x07, 0x01, 0x01
        /*0010*/ 	.byte	0x02, 0x03, 0x00, 0x00, 0x02, 0x06, 0x01, 0x00, 0x04, 0x0b, 0x08, 0x00, 0x09, 0x00, 0x00, 0x00
        /*0020*/ 	.byte	0x00, 0x00, 0x00, 0x00


//--------------------- .nv.info._Z10ising_stepPcS_fbP17curandStateXORWOW --------------------------
	.section	.nv.info._Z10ising_stepPcS_fbP17curandStateXORWOW,"",@"SHT_CUDA_INFO"
	.sectionflags	@""
	.align	4


	//----- nvinfo : EIATTR_CUDA_API_VERSION
	.align		4
        /*0000*/ 	.byte	0x04, 0x37
        /*0002*/ 	.short	(.L_22 - .L_21)
.L_21:
        /*0004*/ 	.word	0x00000082


	//----- nvinfo : EIATTR_KPARAM_INFO
	.align		4
.L_22:
        /*0008*/ 	.byte	0x04, 0x17
        /*000a*/ 	.short	(.L_24 - .L_23)
.L_23:
        /*000c*/ 	.word	0x00000000
        /*0010*/ 	.short	0x0004
        /*0012*/ 	.short	0x0018
        /*0014*/ 	.byte	0x00, 0xf5, 0x21, 0x00


	//----- nvinfo : EIATTR_KPARAM_INFO
	.align		4
.L_24:
        /*0018*/ 	.byte	0x04, 0x17
        /*001a*/ 	.short	(.L_26 - .L_25)
.L_25:
        /*001c*/ 	.word	0x00000000
        /*0020*/ 	.short	0x0003
        /*0022*/ 	.short	0x0014
        /*0024*/ 	.byte	0x00, 0xf0, 0x05, 0x00


	//----- nvinfo : EIATTR_KPARAM_INFO
	.align		4
.L_26:
        /*0028*/ 	.byte	0x04, 0x17
        /*002a*/ 	.short	(.L_28 - .L_27)
.L_27:
        /*002c*/ 	.word	0x00000000
        /*0030*/ 	.short	0x0002
        /*0032*/ 	.short	0x0010
        /*0034*/ 	.byte	0x00, 0xf0, 0x11, 0x00


	//----- nvinfo : EIATTR_KPARAM_INFO
	.align		4
.L_28:
        /*0038*/ 	.byte	0x04, 0x17
        /*003a*/ 	.short	(.L_30 - .L_29)
.L_29:
        /*003c*/ 	.word	0x00000000
        /*0040*/ 	.short	0x0001
        /*0042*/ 	.short	0x0008
        /*0044*/ 	.byte	0x00, 0xf5, 0x21, 0x00


	//----- nvinfo : EIATTR_KPARAM_INFO
	.align		4
.L_30:
        /*0048*/ 	.byte	0x04, 0x17
        /*004a*/ 	.short	(.L_32 - .L_31)
.L_31:
        /*004c*/ 	.word	0x00000000
        /*0050*/ 	.short	0x0000
        /*0052*/ 	.short	0x0000
        /*0054*/ 	.byte	0x00, 0xf5, 0x21, 0x00


	//----- nvinfo : EIATTR_SPARSE_MMA_MASK
	.align		4
.L_32:
        /*0058*/ 	.byte	0x03, 0x50
        /*005a*/ 	.short	0x0000


	//----- nvinfo : EIATTR_MAXREG_COUNT
	.align		4
        /*005c*/ 	.byte	0x03, 0x1b
        /*005e*/ 	.short	0x00ff


	//----- nvinfo : EIATTR_MERCURY_ISA_VERSION
	.align		4
        /*0060*/ 	.byte	0x03, 0x5f
        /*0062*/ 	.short	0x0101


	//----- nvinfo : EIATTR_VRC_CTA_INIT_COUNT
	.align		4
        /*0064*/ 	.byte	0x02, 0x4a
	.zero		1
	.zero		1


	//----- nvinfo : EIATTR_EXIT_INSTR_OFFSETS
	.align		4
        /*0068*/ 	.byte	0x04, 0x1c
        /*006a*/ 	.short	(.L_34 - .L_33)


	//   ....[0]....
.L_33:
        /*006c*/ 	.word	0x00000600


	//   ....[1]....
        /*0070*/ 	.word	0x00000660


	//----- nvinfo : EIATTR_CRS_STACK_SIZE
	.align		4
.L_34:
        /*0074*/ 	.byte	0x04, 0x1e
        /*0076*/ 	.short	(.L_36 - .L_35)
.L_35:
        /*0078*/ 	.word	0x00000000


	//----- nvinfo : EIATTR_CBANK_PARAM_SIZE
	.align		4
.L_36:
        /*007c*/ 	.byte	0x03, 0x19
        /*007e*/ 	.short	0x0020


	//----- nvinfo : EIATTR_PARAM_CBANK
	.align		4
        /*0080*/ 	.byte	0x04, 0x0a
        /*0082*/ 	.short	(.L_38 - .L_37)
	.align		4
.L_37:
        /*0084*/ 	.word	index@(.nv.constant0._Z10ising_stepPcS_fbP17curandStateXORWOW)
        /*0088*/ 	.short	0x0380
        /*008a*/ 	.short	0x0020


	//----- nvinfo : EIATTR_SW_WAR
	.align		4
.L_38:
        /*008c*/ 	.byte	0x04, 0x36
        /*008e*/ 	.short	(.L_40 - .L_39)
.L_39:
        /*0090*/ 	.word	0x00000008
.L_40:


//--------------------- .nv.info._Z19setup_curand_kernelP17curandStateXORWOWm --------------------------
	.section	.nv.info._Z19setup_curand_kernelP17curandStateXORWOWm,"",@"SHT_CUDA_INFO"
	.sectionflags	@""
	.align	4


	//----- nvinfo : EIATTR_CUDA_API_VERSION
	.align		4
        /*0000*/ 	.byte	0x04, 0x37
        /*0002*/ 	.short	(.L_42 - .L_41)
.L_41:
        /*0004*/ 	.word	0x00000082


	//----- nvinfo : EIATTR_KPARAM_INFO
	.align		4
.L_42:
        /*0008*/ 	.byte	0x04, 0x17
        /*000a*/ 	.short	(.L_44 - .L_43)
.L_43:
        /*000c*/ 	.word	0x00000000
        /*0010*/ 	.short	0x0001
        /*0012*/ 	.short	0x0008
        /*0014*/ 	.byte	0x00, 0xf0, 0x21, 0x00


	//----- nvinfo : EIATTR_KPARAM_INFO
	.align		4
.L_44:
        /*0018*/ 	.byte	0x04, 0x17
        /*001a*/ 	.short	(.L_46 - .L_45)
.L_45:
        /*001c*/ 	.word	0x00000000
        /*0020*/ 	.short	0x0000
        /*0022*/ 	.short	0x0000
        /*0024*/ 	.byte	0x00, 0xf5, 0x21, 0x00


	//----- nvinfo : EIATTR_SPARSE_MMA_MASK
	.align		4
.L_46:
        /*0028*/ 	.byte	0x03, 0x50
        /*002a*/ 	.short	0x0000


	//----- nvinfo : EIATTR_MAXREG_COUNT
	.align		4
        /*002c*/ 	.byte	0x03, 0x1b
        /*002e*/ 	.short	0x00ff


	//----- nvinfo : EIATTR_MERCURY_ISA_VERSION
	.align		4
        /*0030*/ 	.byte	0x03, 0x5f
        /*0032*/ 	.short	0x0101


	//----- nvinfo : EIATTR_VRC_CTA_INIT_COUNT
	.align		4
        /*0034*/ 	.byte	0x02, 0x4a
	.zero		1
	.zero		1


	//----- nvinfo : EIATTR_EXIT_INSTR_OFFSETS
	.align		4
        /*0038*/ 	.byte	0x04, 0x1c
        /*003a*/ 	.short	(.L_48 - .L_47)


	//   ....[0]....
.L_47:
        /*003c*/ 	.word	0x00000ed0


	//----- nvinfo : EIATTR_CRS_STACK_SIZE
	.align		4
.L_48:
        /*0040*/ 	.byte	0x04, 0x1e
        /*0042*/ 	.short	(.L_50 - .L_49)
.L_49:
        /*0044*/ 	.word	0x00000000


	//----- nvinfo : EIATTR_CBANK_PARAM_SIZE
	.align		4
.L_50:
        /*0048*/ 	.byte	0x03, 0x19
        /*004a*/ 	.short	0x0010


	//----- nvinfo : EIATTR_PARAM_CBANK
	.align		4
        /*004c*/ 	.byte	0x04, 0x0a
        /*004e*/ 	.short	(.L_52 - .L_51)
	.align		4
.L_51:
        /*0050*/ 	.word	index@(.nv.constant0._Z19setup_curand_kernelP17curandStateXORWOWm)
        /*0054*/ 	.short	0x0380
        /*0056*/ 	.short	0x0010


	//----- nvinfo : EIATTR_SW_WAR
	.align		4
.L_52:
        /*0058*/ 	.byte	0x04, 0x36
        /*005a*/ 	.short	(.L_54 - .L_53)
.L_53:
        /*005c*/ 	.word	0x00000008
.L_54:


//--------------------- .nv.callgraph             --------------------------
	.section	.nv.callgraph,"",@"SHT_CUDA_CALLGRAPH"
	.align	4
	.sectionentsize	8
	.align		4
        /*0000*/ 	.word	0x00000000
	.align		4
        /*0004*/ 	.word	0xffffffff
	.align		4
        /*0008*/ 	.word	0x00000000
	.align		4
        /*000c*/ 	.word	0xfffffffe
	.align		4
        /*0010*/ 	.word	0x00000000
	.align		4
        /*0014*/ 	.word	0xfffffffd
	.align		4
        /*0018*/ 	.word	0x00000000
	.align		4
        /*001c*/ 	.word	0xfffffffc


//--------------------- .nv.constant4             --------------------------
	.section	.nv.constant4,"a",@progbits
	.align	8
	.align		8
.nv.constant4:
        /*0000*/ 	.dword	precalc_xorwow_matrix
	.align		8
        /*0008*/ 	.dword	precalc_xorwow_offset_matrix
	.align		8
        /*0010*/ 	.dword	mrg32k3aM1
	.align		8
        /*0018*/ 	.dword	mrg32k3aM2
	.align		8
        /*0020*/ 	.dword	mrg32k3aM1SubSeq
	.align		8
        /*0028*/ 	.dword	mrg32k3aM2SubSeq
	.align		8
        /*0030*/ 	.dword	mrg32k3aM1Seq
	.align		8
        /*0038*/ 	.dword	mrg32k3aM2Seq


//--------------------- .nv.constant3             --------------------------
	.section	.nv.constant3,"a",@progbits
	.align	8
.nv.constant3:
	.type		__cr_lgamma_table,@object
	.size		__cr_lgamma_table,(.L_8 - __cr_lgamma_table)
__cr_lgamma_table:
        /*0000*/ 	.byte	0x00, 0x00, 0x00, 0x00, 0x00, 0x00, 0x00, 0x00, 0x00, 0x00, 0x00, 0x00, 0x00, 0x00, 0x00, 0x00
        /*0010*/ 	.byte	0xef, 0x39, 0xfa, 0xfe, 0x42, 0x2e, 0xe6, 0x3f, 0x02, 0x20, 0x2a, 0xfa, 0x0b, 0xab, 0xfc, 0x3f
        /*0020*/ 	.byte	0xf9, 0x2c, 0x92, 0x7c, 0xa7, 0x6c, 0x09, 0x40, 0xc9, 0x79, 0x44, 0x3c, 0x64, 0x26, 0x13, 0x40
        /*0030*/ 	.byte	0xca, 0x01, 0xcf, 0x3a, 0x27, 0x51, 0x1a, 0x40, 0x30, 0xcc, 0x2d, 0xf3, 0xe1, 0x0c, 0x21, 0x40
        /*0040*/ 	.byte	0x0d, 0xb7, 0xfc, 0x82, 0x8e, 0x35, 0x25, 0x40
.L_8:


//--------------------- .text._Z10ising_stepPcS_fbP17curandStateXORWOW --------------------------
	.section	.text._Z10ising_stepPcS_fbP17curandStateXORWOW,"ax",@progbits
	.align	128
        .global         _Z10ising_stepPcS_fbP17curandStateXORWOW
        .type           _Z10ising_stepPcS_fbP17curandStateXORWOW,@function
        .size           _Z10ising_stepPcS_fbP17curandStateXORWOW,(.L_x_12 - _Z10ising_stepPcS_fbP17curandStateXORWOW)
        .other          _Z10ising_stepPcS_fbP17curandStateXORWOW,@"STO_CUDA_ENTRY STV_DEFAULT"
_Z10ising_stepPcS_fbP17curandStateXORWOW:
.text._Z10ising_stepPcS_fbP17curandStateXORWOW:
[----:B------:R-:W-:Y:S01]  /*0000*/  LDC R1, c[0x0][0x37c] ;  /* 0x0000df00ff017b82 */ /* 0x000fe20000000800 */
[----:B------:R-:W0:Y:S07]  /*0010*/  S2R R3, SR_TID.X ;  /* 0x0000000000037919 */ /* 0x000e2e0000002100 */
[----:B------:R-:W0:Y:S01]  /*0020*/  S2UR UR4, SR_CTAID.X ;  /* 0x00000000000479c3 */ /* 0x000e220000002500 */
[----:B------:R-:W1:Y:S07]  /*0030*/  LDCU.128 UR8, c[0x0][0x380] ;  /* 0x00007000ff0877ac */ /* 0x000e6e0008000c00 */
[----:B------:R-:W0:Y:S02]  /*0040*/  LDC R0, c[0x0][0x360] ;  /* 0x0000d800ff007b82 */ /* 0x000e240000000800 */
[----:B0-----:R-:W-:Y:S01]  /*0050*/  IMAD R0, R0, UR4, R3 ;  /* 0x0000000400007c24 */ /* 0x001fe2000f8e0203 */
[----:B------:R-:W0:Y:S04]  /*0060*/  LDCU.U8 UR4, c[0x0][0x394] ;  /* 0x00007280ff0477ac */ /* 0x000e280008000000 */
[----:B------:R-:W-:-:S04]  /*0070*/  SHF.R.S32.HI R3, RZ, 0x1f, R0 ;  /* 0x0000001fff037819 */ /* 0x000fc80000011400 */
[----:B------:R-:W-:-:S04]  /*0080*/  LEA.HI R3, R3, R0, RZ, 0xa ;  /* 0x0000000003037211 */ /* 0x000fc800078f50ff */
[----:B------:R-:W-:Y:S02]  /*0090*/  SHF.R.S32.HI R2, RZ, 0xa, R3 ;  /* 0x0000000aff027819 */ /* 0x000fe40000011403 */
[C---:B------:R-:W-:Y:S02]  /*00a0*/  LOP3.LUT R5, R3.reuse, 0xfffffc00, RZ, 0xc0, !PT ;  /* 0xfffffc0003057812 */ /* 0x040fe400078ec0ff */
[----:B------:R-:W-:Y:S01]  /*00b0*/  LEA.HI R4, R3, R2, RZ, 0x1 ;  /* 0x0000000203047211 */ /* 0x000fe200078f08ff */
[C---:B------:R-:W-:Y:S01]  /*00c0*/  VIADD R6, R2.reuse, 0x1 ;  /* 0x0000000102067836 */ /* 0x040fe20000000000 */
[----:B0-----:R-:W-:Y:S01]  /*00d0*/  UPRMT UR4, UR4, 0x8880, URZ ;  /* 0x0000888004047896 */ /* 0x001fe200080000ff */
[----:B------:R-:W-:Y:S01]  /*00e0*/  VIADD R8, R2, 0x7ff ;  /* 0x000007ff02087836 */ /* 0x000fe20000000000 */
[----:B------:R-:W-:Y:S01]  /*00f0*/  LOP3.LUT R7, R4, 0x7ffffffe, RZ, 0xc0, !PT ;  /* 0x7ffffffe04077812 */ /* 0x000fe200078ec0ff */
[----:B------:R-:W-:Y:S01]  /*0100*/  IMAD.IADD R4, R0, 0x1, -R5 ;  /* 0x0000000100047824 */ /* 0x000fe200078e0a05 */
[----:B------:R-:W-:-:S02]  /*0110*/  SHF.R.S32.HI R3, RZ, 0x1f, R6 ;  /* 0x0000001fff037819 */ /* 0x000fc40000011406 */
[----:B------:R-:W-:Y:S01]  /*0120*/  SHF.R.S32.HI R9, RZ, 0x1f, R8 ;  /* 0x0000001fff097819 */ /* 0x000fe20000011408 */
[----:B------:R-:W-:Y:S01]  /*0130*/  IMAD.IADD R7, R2, 0x1, -R7 ;  /* 0x0000000102077824 */ /* 0x000fe200078e0a07 */
[----:B------:R-:W-:Y:S02]  /*0140*/  LEA.HI R3, R3, R6, RZ, 0xb ;  /* 0x0000000603037211 */ /* 0x000fe400078f58ff */
[----:B------:R-:W-:Y:S02]  /*0150*/  LEA.HI R9, R9, R8, RZ, 0xb ;  /* 0x0000000809097211 */ /* 0x000fe400078f58ff */
[----:B------:R-:W-:Y:S01]  /*0160*/  LOP3.LUT R7, R7, UR4, RZ, 0x3c, !PT ;  /* 0x0000000407077c12 */ /* 0x000fe2000f8e3cff */
[----:B------:R-:W0:Y:S01]  /*0170*/  LDCU.64 UR4, c[0x0][0x358] ;  /* 0x00006b00ff0477ac */ /* 0x000e220008000a00 */
[----:B------:R-:W-:Y:S02]  /*0180*/  LOP3.LUT R3, R3, 0x3ff800, RZ, 0xc0, !PT ;  /* 0x003ff80003037812 */ /* 0x000fe400078ec0ff */
[----:B------:R-:W-:Y:S01]  /*0190*/  LOP3.LUT R9, R9, 0x3ff800, RZ, 0xc0, !PT ;  /* 0x003ff80009097812 */ /* 0x000fe200078ec0ff */
[----:B------:R-:W-:-:S02]  /*01a0*/  IMAD R2, R7, 0x2, R4 ;  /* 0x0000000207027824 */ /* 0x000fc400078e0204 */
[----:B------:R-:W-:Y:S02]  /*01b0*/  IMAD.IADD R7, R6, 0x1, -R3 ;  /* 0x0000000106077824 */ /* 0x000fe400078e0a03 */
[----:B------:R-:W-:Y:S02]  /*01c0*/  VIADD R6, R2, 0x3ff ;  /* 0x000003ff02067836 */ /* 0x000fe40000000000 */
[----:B------:R-:W2:Y:S01]  /*01d0*/  LDC.64 R2, c[0x0][0x398] ;  /* 0x0000e600ff027b82 */ /* 0x000ea20000000a00 */
[----:B------:R-:W-:Y:S02]  /*01e0*/  IMAD.IADD R9, R8, 0x1, -R9 ;  /* 0x0000000108097824 */ /* 0x000fe400078e0a09 */
[----:B------:R-:W-:Y:S01]  /*01f0*/  SHF.R.S32.HI R11, RZ, 0x1f, R6 ;  /* 0x0000001fff0b7819 */ /* 0x000fe20000011406 */
[--C-:B------:R-:W-:Y:S02]  /*0200*/  IMAD R7, R7, 0x400, R4.reuse ;  /* 0x0000040007077824 */ /* 0x100fe400078e0204 */
[----:B------:R-:W-:Y:S01]  /*0210*/  IMAD R4, R9, 0x400, R4 ;  /* 0x0000040009047824 */ /* 0x000fe200078e0204 */
[----:B------:R-:W-:-:S02]  /*0220*/  LEA.HI R11, R11, R6, RZ, 0xa ;  /* 0x000000060b0b7211 */ /* 0x000fc400078f50ff */
[----:B-1----:R-:W-:Y:S02]  /*0230*/  IADD3 R8, P0, PT, R7, UR8, RZ ;  /* 0x0000000807087c10 */ /* 0x002fe4000ff1e0ff */
[----:B------:R-:W-:Y:S02]  /*0240*/  LOP3.LUT R11, R11, 0xfffffc00, RZ, 0xc0, !PT ;  /* 0xfffffc000b0b7812 */ /* 0x000fe400078ec0ff */
[C---:B------:R-:W-:Y:S02]  /*0250*/  IADD3 R12, P1, PT, R4.reuse, UR8, RZ ;  /* 0x00000008040c7c10 */ /* 0x040fe4000ff3e0ff */
[----:B------:R-:W-:Y:S02]  /*0260*/  IADD3 R11, PT, PT, R5, R6, -R11 ;  /* 0x00000006050b7210 */ /* 0x000fe40007ffe80b */
[----:B------:R-:W-:Y:S02]  /*0270*/  LEA.HI.X.SX32 R13, R4, UR9, 0x1, P1 ;  /* 0x00000009040d7c11 */ /* 0x000fe400088f0eff */
[----:B------:R-:W-:Y:S01]  /*0280*/  LEA.HI.X.SX32 R9, R7, UR9, 0x1, P0 ;  /* 0x0000000907097c11 */ /* 0x000fe200080f0eff */
[----:B--2---:R-:W-:Y:S01]  /*0290*/  IMAD.WIDE R2, R0, 0x30, R2 ;  /* 0x0000003000027825 */ /* 0x004fe200078e0202 */
[----:B------:R-:W-:-:S03]  /*02a0*/  IADD3 R14, P1, PT, R11, UR8, RZ ;  /* 0x000000080b0e7c10 */ /* 0x000fc6000ff3e0ff */
[----:B0-----:R-:W2:Y:S01]  /*02b0*/  LDG.E.S8 R18, desc[UR4][R8.64] ;  /* 0x0000000408127981 */ /* 0x001ea2000c1e1300 */
[C---:B------:R-:W-:Y:S02]  /*02c0*/  IADD3 R16, P0, PT, R0.reuse, UR8, RZ ;  /* 0x0000000800107c10 */ /* 0x040fe4000ff1e0ff */
[----:B------:R-:W-:Y:S01]  /*02d0*/  LEA.HI.X.SX32 R15, R11, UR9, 0x1, P1 ;  /* 0x000000090b0f7c11 */ /* 0x000fe200088f0eff */
[----:B------:R-:W3:Y:S01]  /*02e0*/  LDG.E.64 R6, desc[UR4][R2.64] ;  /* 0x0000000402067981 */ /* 0x000ee2000c1e1b00 */
[----:B------:R-:W-:Y:S02]  /*02f0*/  SHF.R.S32.HI R5, RZ, 0x1f, R0 ;  /* 0x0000001fff057819 */ /* 0x000fe40000011400 */
[----:B------:R-:W-:Y:S01]  /*0300*/  IADD3 R4, P1, PT, R0, UR10, RZ ;  /* 0x0000000a00047c10 */ /* 0x000fe2000ff3e0ff */
[----:B------:R3:W2:Y:S01]  /*0310*/  LDG.E.S8 R13, desc[UR4][R12.64] ;  /* 0x000000040c0d7981 */ /* 0x0006a2000c1e1300 */
[----:B------:R-:W-:-:S03]  /*0320*/  IADD3.X R17, PT, PT, R5, UR9, RZ, P0, !PT ;  /* 0x0000000905117c10 */ /* 0x000fc600087fe4ff */
[----:B------:R-:W2:Y:S04]  /*0330*/  LDG.E.S8 R14, desc[UR4][R14.64] ;  /* 0x000000040e0e7981 */ /* 0x000ea8000c1e1300 */
[----:B------:R-:W4:Y:S01]  /*0340*/  LDG.E.64 R10, desc[UR4][R2.64+0x10] ;  /* 0x00001004020a7981 */ /* 0x000f22000c1e1b00 */
[----:B------:R-:W-:-:S03]  /*0350*/  IADD3.X R5, PT, PT, R5, UR11, RZ, P1, !PT ;  /* 0x0000000b05057c10 */ /* 0x000fc60008ffe4ff */
[----:B------:R-:W5:Y:S04]  /*0360*/  LDG.E.S8 R16, desc[UR4][R16.64] ;  /* 0x0000000410107981 */ /* 0x000f68000c1e1300 */
[----:B------:R-:W5:Y:S04]  /*0370*/  LDG.E.S8 R0, desc[UR4][R4.64] ;  /* 0x0000000404007981 */ /* 0x000f68000c1e1300 */
[----:B------:R-:W5:Y:S01]  /*0380*/  LDG.E.64 R8, desc[UR4][R2.64+0x8] ;  /* 0x0000080402087981 */ /* 0x000f62000c1e1b00 */
[----:B------:R-:W-:Y:S01]  /*0390*/  BSSY.RECONVERGENT B0, `(.L_x_0) ;  /* 0x0000028000007945 */ /* 0x000fe20003800200 */
[----:B---3--:R-:W-:-:S04]  /*03a0*/  SHF.R.U32.HI R12, RZ, 0x2, R7 ;  /* 0x00000002ff0c7819 */ /* 0x008fc80000011607 */
[----:B------:R-:W-:Y:S02]  /*03b0*/  LOP3.LUT R12, R12, R7, RZ, 0x3c, !PT ;  /* 0x000000070c0c7212 */ /* 0x000fe400078e3cff */
[----:B--2---:R-:W-:-:S03]  /*03c0*/  IADD3 R13, PT, PT, R14, R13, R18 ;  /* 0x0000000d0e0d7210 */ /* 0x004fc60007ffe012 */
[----:B------:R-:W-:Y:S02]  /*03d0*/  IMAD.SHL.U32 R14, R12, 0x2, RZ ;  /* 0x000000020c0e7824 */ /* 0x000fe400078e00ff */
[----:B----4-:R-:W-:Y:S02]  /*03e0*/  IMAD.SHL.U32 R7, R11, 0x10, RZ ;  /* 0x000000100b077824 */ /* 0x010fe400078e00ff */
[----:B-----5:R-:W-:-:S03]  /*03f0*/  IMAD.IADD R13, R13, 0x1, R16 ;  /* 0x000000010d0d7824 */ /* 0x020fc600078e0210 */
[----:B------:R-:W-:Y:S01]  /*0400*/  LOP3.LUT R14, R12, R14, R7, 0x96, !PT ;  /* 0x0000000e0c0e7212 */ /* 0x000fe200078e9607 */
[----:B------:R-:W-:Y:S02]  /*0410*/  VIADD R6, R6, 0x587c5 ;  /* 0x000587c506067836 */ /* 0x000fe40000000000 */
[----:B------:R-:W-:Y:S01]  /*0420*/  IMAD R0, R13, R0, RZ ;  /* 0x000000000d007224 */ /* 0x000fe200078e02ff */
[----:B------:R-:W-:Y:S01]  /*0430*/  LOP3.LUT R15, R14, R11, RZ, 0x3c, !PT ;  /* 0x0000000b0e0f7212 */ /* 0x000fe200078e3cff */
[----:B------:R-:W-:Y:S02]  /*0440*/  IMAD.MOV.U32 R13, RZ, RZ, R10 ;  /* 0x000000ffff0d7224 */ /* 0x000fe400078e000a */
[----:B------:R-:W-:Y:S02]  /*0450*/  IMAD.MOV.U32 R14, RZ, RZ, R11 ;  /* 0x000000ffff0e7224 */ /* 0x000fe400078e000b */
[----:B------:R-:W-:Y:S02]  /*0460*/  IMAD.MOV.U32 R12, RZ, RZ, R9 ;  /* 0x000000ffff0c7224 */ /* 0x000fe400078e0009 */
[----:B------:R-:W-:Y:S01]  /*0470*/  IMAD.MOV.U32 R7, RZ, RZ, R8 ;  /* 0x000000ffff077224 */ /* 0x000fe200078e0008 */
[----:B------:R0:W-:Y:S01]  /*0480*/  STG.E.64 desc[UR4][R2.64+0x10], R14 ;  /* 0x0000100e02007986 */ /* 0x0001e2000c101b04 */
[----:B------:R-:W-:-:S03]  /*0490*/  IMAD.SHL.U32 R0, R0, 0x2, RZ ;  /* 0x0000000200007824 */ /* 0x000fc600078e00ff */
[----:B------:R0:W-:Y:S04]  /*04a0*/  STG.E.64 desc[UR4][R2.64+0x8], R12 ;  /* 0x0000080c02007986 */ /* 0x0001e8000c101b04 */
[----:B------:R0:W-:Y:S01]  /*04b0*/  STG.E.64 desc[UR4][R2.64], R6 ;  /* 0x0000000602007986 */ /* 0x0001e2000c101b04 */
[----:B------:R-:W-:Y:S01]  /*04c0*/  ISETP.GE.AND P0, PT, R0, 0x1, PT ;  /* 0x000000010000780c */ /* 0x000fe20003f06270 */
[----:B------:R-:W-:-:S12]  /*04d0*/  IMAD.IADD R8, R15, 0x1, R6 ;  /* 0x000000010f087824 */ /* 0x000fd800078e0206 */
[----:B0-----:R-:W-:Y:S05]  /*04e0*/  @!P0 BRA `(.L_x_1) ;  /* 0x0000000000488947 */ /* 0x001fea0003800000 */
[----:B------:R-:W0:Y:S01]  /*04f0*/  LDCU UR6, c[0x0][0x390] ;  /* 0x00007200ff0677ac */ /* 0x000e220008000800 */
[----:B------:R-:W-:Y:S01]  /*0500*/  I2FP.F32.U32 R0, R0 ;  /* 0x0000000000007245 */ /* 0x000fe20000201000 */
[----:B------:R-:W-:Y:S01]  /*0510*/  IMAD.MOV.U32 R3, RZ, RZ, 0x3bbb989d ;  /* 0x3bbb989dff037424 */ /* 0x000fe200078e00ff */
[----:B------:R-:W-:Y:S01]  /*0520*/  I2FP.F32.U32 R8, R8 ;  /* 0x0000000800087245 */ /* 0x000fe20000201000 */
[----:B------:R-:W-:Y:S02]  /*0530*/  IMAD.MOV.U32 R7, RZ, RZ, 0x437c0000 ;  /* 0x437c0000ff077424 */ /* 0x000fe400078e00ff */
[----:B0-----:R-:W-:-:S04]  /*0540*/  FMUL R0, R0, -UR6 ;  /* 0x8000000600007c20 */ /* 0x001fc80008400000 */
[----:B------:R-:W-:-:S04]  /*0550*/  FFMA.SAT R2, R0, R3, 0.5 ;  /* 0x3f00000000027423 */ /* 0x000fc80000002003 */
[----:B------:R-:W-:Y:S01]  /*0560*/  FFMA.RM R2, R2, R7, 12582913 ;  /* 0x4b40000102027423 */ /* 0x000fe20000004007 */
[----:B------:R-:W-:-:S03]  /*0570*/  IMAD.MOV.U32 R7, RZ, RZ, 0x2f800000 ;  /* 0x2f800000ff077424 */ /* 0x000fc600078e00ff */
[C---:B------:R-:W-:Y:S01]  /*0580*/  FADD R3, R2.reuse, -12583039 ;  /* 0xcb40007f02037421 */ /* 0x040fe20000000000 */
[----:B------:R-:W-:Y:S02]  /*0590*/  IMAD.SHL.U32 R2, R2, 0x800000, RZ ;  /* 0x0080000002027824 */ /* 0x000fe400078e00ff */
[----:B------:R-:W-:Y:S01]  /*05a0*/  FFMA R8, R8, R7, 1.1641532182693481445e-10 ;  /* 0x2f00000008087423 */ /* 0x000fe20000000007 */
[----:B------:R-:W-:-:S04]  /*05b0*/  FFMA R3, R0, 1.4426950216293334961, -R3 ;  /* 0x3fb8aa3b00037823 */ /* 0x000fc80000000803 */
[----:B------:R-:W-:-:S06]  /*05c0*/  FFMA R3, R0, 1.925963033500011079e-08, R3 ;  /* 0x32a5706000037823 */ /* 0x000fcc0000000003 */
[----:B------:R-:W0:Y:S02]  /*05d0*/  MUFU.EX2 R3, R3 ;  /* 0x0000000300037308 */ /* 0x000e240000000800 */
[----:B0-----:R-:W-:-:S05]  /*05e0*/  FMUL R7, R2, R3 ;  /* 0x0000000302077220 */ /* 0x001fca0000400000 */
[----:B------:R-:W-:-:S13]  /*05f0*/  FSETP.GT.AND P0, PT, R7, R8, PT ;  /* 0x000000080700720b */ /* 0x000fda0003f04000 */
[----:B------:R-:W-:Y:S05]  /*0600*/  @!P0 EXIT ;  /* 0x000000000000894d */ /* 0x000fea0003800000 */
.L_x_1:
[----:B------:R-:W-:Y:S05]  /*0610*/  BSYNC.RECONVERGENT B0 ;  /* 0x0000000000007941 */ /* 0x000fea0003800200 */
.L_x_0:
[----:B------:R-:W2:Y:S02]  /*0620*/  LDG.E.U8 R0, desc[UR4][R4.64] ;  /* 0x0000000404007981 */ /* 0x000ea4000c1e1100 */
[----:B--2---:R-:W-:-:S05]  /*0630*/  IMAD.MOV R0, RZ, RZ, -R0 ;  /* 0x000000ffff007224 */ /* 0x004fca00078e0a00 */
[----:B------:R-:W-:-:S05]  /*0640*/  PRMT R3, R0, 0x7710, RZ ;  /* 0x0000771000037816 */ /* 0x000fca00000000ff */
[----:B------:R-:W-:Y:S01]  /*0650*/  STG.E.U8 desc[UR4][R4.64], R3 ;  /* 0x0000000304007986 */ /* 0x000fe2000c101104 */
[----:B------:R-:W-:Y:S05]  /*0660*/  EXIT ;  /* 0x000000000000794d */ /* 0x000fea0003800000 */
.L_x_2:
[----:B------:R-:W-:-:S00]  /*0670*/  BRA `(.L_x_2) ;  /* 0xfffffffc00fc7947 */ /* 0x000fc0000383ffff */
[----:B------:R-:W-:-:S00]  /*0680*/  NOP ;  /* 0x0000000000007918 */ /* 0x000fc00000000000 */
[----:B------:R-:W-:-:S00]  /*0690*/  NOP ;  /* 0x0000000000007918 */ /* 0x000fc00000000000 */
[----:B------:R-:W-:-:S00]  /*06a0*/  NOP ;  /* 0x0000000000007918 */ /* 0x000fc00000000000 */
[----:B------:R-:W-:-:S00]  /*06b0*/  NOP ;  /* 0x0000000000007918 */ /* 0x000fc00000000000 */
[----:B------:R-:W-:-:S00]  /*06c0*/  NOP ;  /* 0x0000000000007918 */ /* 0x000fc00000000000 */
[----:B------:R-:W-:-:S00]  /*06d0*/  NOP ;  /* 0x0000000000007918 */ /* 0x000fc00000000000 */
[----:B------:R-:W-:-:S00]  /*06e0*/  NOP ;  /* 0x0000000000007918 */ /* 0x000fc00000000000 */
[----:B------:R-:W-:-:S00]  /*06f0*/  NOP ;  /* 0x0000000000007918 */ /* 0x000fc00000000000 */
.L_x_12:


//--------------------- .text._Z19setup_curand_kernelP17curandStateXORWOWm --------------------------
	.section	.text._Z19setup_curand_kernelP17curandStateXORWOWm,"ax",@progbits
	.align	128
        .global         _Z19setup_curand_kernelP17curandStateXORWOWm
        .type           _Z19setup_curand_kernelP17curandStateXORWOWm,@function
        .size           _Z19setup_curand_kernelP17curandStateXORWOWm,(.L_x_13 - _Z19setup_curand_kernelP17curandStateXORWOWm)
        .other          _Z19setup_curand_kernelP17curandStateXORWOWm,@"STO_CUDA_ENTRY STV_DEFAULT"
_Z19setup_curand_kernelP17curandStateXORWOWm:
.text._Z19setup_curand_kernelP17curandStateXORWOWm:
[----:B------:R-:W-:Y:S01]  /*0000*/  LDC R1, c[0x0][0x37c] ;  /* 0x0000df00ff017b82 */ /* 0x000fe20000000800 */
[----:B------:R-:W0:Y:S07]  /*0010*/  S2R R4, SR_TID.X ;  /* 0x0000000000047919 */ /* 0x000e2e0000002100 */
[----:B------:R-:W1:Y:S01]  /*0020*/  LDC.64 R2, c[0x0][0x388] ;  /* 0x0000e200ff027b82 */ /* 0x000e620000000a00 */
[----:B------:R-:W2:Y:S01]  /*0030*/  LDCU.64 UR4, c[0x0][0x358] ;  /* 0x00006b00ff0477ac */ /* 0x000ea20008000a00 */
[----:B------:R-:W-:Y:S06]  /*0040*/  BSSY.RECONVERGENT B0, `(.L_x_3) ;  /* 0x00000e5000007945 */ /* 0x000fec0003800200 */
[----:B------:R-:W0:Y:S08]  /*0050*/  S2UR UR6, SR_CTAID.X ;  /* 0x00000000000679c3 */ /* 0x000e300000002500 */
[----:B------:R-:W0:Y:S08]  /*0060*/  LDC R13, c[0x0][0x360] ;  /* 0x0000d800ff0d7b82 */ /* 0x000e300000000800 */
[----:B------:R-:W3:Y:S01]  /*0070*/  LDC.64 R6, c[0x0][0x380] ;  /* 0x0000e000ff067b82 */ /* 0x000ee20000000a00 */
[----:B-1----:R-:W-:-:S02]  /*0080*/  LOP3.LUT R0, R2, 0xaad26b49, RZ, 0x3c, !PT ;  /* 0xaad26b4902007812 */ /* 0x002fc400078e3cff */
[----:B------:R-:W-:-:S03]  /*0090*/  LOP3.LUT R2, R3, 0xf7dcefdd, RZ, 0x3c, !PT ;  /* 0xf7dcefdd03027812 */ /* 0x000fc600078e3cff */
[----:B------:R-:W-:Y:S02]  /*00a0*/  IMAD R0, R0, 0x4182bed5, RZ ;  /* 0x4182bed500007824 */ /* 0x000fe400078e02ff */
[----:B------:R-:W-:Y:S02]  /*00b0*/  IMAD R3, R2, -0x658354e5, RZ ;  /* 0x9a7cab1b02037824 */ /* 0x000fe400078e02ff */
[C---:B------:R-:W-:Y:S01]  /*00c0*/  VIADD R5, R0.reuse, 0x75bcd15 ;  /* 0x075bcd1500057836 */ /* 0x040fe20000000000 */
[C---:B------:R-:W-:Y:S01]  /*00d0*/  LOP3.LUT R8, R0.reuse, 0x159a55e5, RZ, 0x3c, !PT ;  /* 0x159a55e500087812 */ /* 0x040fe200078e3cff */
[C---:B------:R-:W-:Y:S01]  /*00e0*/  VIADD R11, R0.reuse, 0x583f19 ;  /* 0x00583f19000b7836 */ /* 0x040fe20000000000 */
[C---:B------:R-:W-:Y:S01]  /*00f0*/  LOP3.LUT R10, R3.reuse, 0x5491333, RZ, 0x3c, !PT ;  /* 0x05491333030a7812 */ /* 0x040fe200078e3cff */
[----:B------:R-:W-:Y:S02]  /*0100*/  VIADD R9, R3, 0x1f123bb5 ;  /* 0x1f123bb503097836 */ /* 0x000fe40000000000 */
[----:B0-----:R-:W-:Y:S01]  /*0110*/  IMAD R13, R13, UR6, R4 ;  /* 0x000000060d0d7c24 */ /* 0x001fe2000f8e0204 */
[----:B------:R-:W-:-:S04]  /*0120*/  IADD3 R4, PT, PT, R0, 0x64f0c9, R3 ;  /* 0x0064f0c900047810 */ /* 0x000fc80007ffe003 */
[C---:B------:R-:W-:Y:S01]  /*0130*/  ISETP.NE.AND P0, PT, R13.reuse, RZ, PT ;  /* 0x000000ff0d00720c */ /* 0x040fe20003f05270 */
[----:B---3--:R-:W-:-:S05]  /*0140*/  IMAD.WIDE R6, R13, 0x30, R6 ;  /* 0x000000300d067825 */ /* 0x008fca00078e0206 */
[----:B--2---:R0:W-:Y:S04]  /*0150*/  STG.E.64 desc[UR4][R6.64], R4 ;  /* 0x0000000406007986 */ /* 0x0041e8000c101b04 */
[----:B------:R0:W-:Y:S04]  /*0160*/  STG.E.64 desc[UR4][R6.64+0x8], R8 ;  /* 0x0000080806007986 */ /* 0x0001e8000c101b04 */
[----:B------:R0:W-:Y:S01]  /*0170*/  STG.E.64 desc[UR4][R6.64+0x10], R10 ;  /* 0x0000100a06007986 */ /* 0x0001e2000c101b04 */
[----:B------:R-:W-:Y:S05]  /*0180*/  @!P0 BRA `(.L_x_4) ;  /* 0x0000000c00408947 */ /* 0x000fea0003800000 */
[----:B------:R-:W-:Y:S01]  /*0190*/  SHF.R.S32.HI R0, RZ, 0x1f, R13 ;  /* 0x0000001fff007819 */ /* 0x000fe2000001140d */
[----:B------:R-:W-:-:S07]  /*01a0*/  IMAD.MOV.U32 R12, RZ, RZ, RZ ;  /* 0x000000ffff0c7224 */ /* 0x000fce00078e00ff */
.L_x_10:
[----:B-1----:R-:W-:Y:S01]  /*01b0*/  LOP3.LUT R2, R13, 0x3, RZ, 0xc0, !PT ;  /* 0x000000030d027812 */ /* 0x002fe200078ec0ff */
[----:B------:R-:W-:Y:S03]  /*01c0*/  BSSY.RECONVERGENT B1, `(.L_x_5) ;  /* 0x00000c6000017945 */ /* 0x000fe60003800200 */
[----:B------:R-:W-:-:S04]  /*01d0*/  ISETP.NE.U32.AND P0, PT, R2, RZ, PT ;  /* 0x000000ff0200720c */ /* 0x000fc80003f05070 */
[----:B------:R-:W-:-:S13]  /*01e0*/  ISETP.NE.AND.EX P0, PT, RZ, RZ, PT, P0 ;  /* 0x000000ffff00720c */ /* 0x000fda0003f05300 */
[----:B------:R-:W-:Y:S05]  /*01f0*/  @!P0 BRA `(.L_x_6) ;  /* 0x0000000c00088947 */ /* 0x000fea0003800000 */
[----:B0-----:R-:W0:Y:S01]  /*0200*/  LDC.64 R8, c[0x4][RZ] ;  /* 0x01000000ff087b82 */ /* 0x001e220000000a00 */
[----:B------:R-:W-:Y:S02]  /*0210*/  IMAD.MOV.U32 R14, RZ, RZ, RZ ;  /* 0x000000ffff0e7224 */ /* 0x000fe400078e00ff */
[----:B0-----:R-:W-:-:S07]  /*0220*/  IMAD.WIDE.U32 R8, R12, 0xc80, R8 ;  /* 0x00000c800c087825 */ /* 0x001fce00078e0008 */
.L_x_9:
[----:B-1----:R-:W-:Y:S01]  /*0230*/  IMAD.MOV.U32 R15, RZ, RZ, RZ ;  /* 0x000000ffff0f7224 */ /* 0x002fe200078e00ff */
[----:B------:R-:W-:Y:S01]  /*0240*/  CS2R R2, SRZ ;  /* 0x0000000000027805 */ /* 0x000fe2000001ff00 */
[----:B------:R-:W-:Y:S01]  /*0250*/  IMAD.MOV.U32 R17, RZ, RZ, RZ ;  /* 0x000000ffff117224 */ /* 0x000fe200078e00ff */
[----:B------:R-:W-:-:S07]  /*0260*/  CS2R R4, SRZ ;  /* 0x0000000000047805 */ /* 0x000fce000001ff00 */
.L_x_8:
[----:B------:R-:W-:-:S05]  /*0270*/  IMAD.WIDE.U32 R10, R17, 0x4, R6 ;  /* 0x00000004110a7825 */ /* 0x000fca00078e0006 */
[----:B------:R0:W5:Y:S01]  /*0280*/  LDG.E R16, desc[UR4][R10.64+0x4] ;  /* 0x000004040a107981 */ /* 0x000162000c1e1900 */
[----:B------:R-:W-:-:S07]  /*0290*/  IMAD.MOV.U32 R19, RZ, RZ, RZ ;  /* 0x000000ffff137224 */ /* 0x000fce00078e00ff */
.L_x_7:
[----:B-----5:R-:W-:Y:S01]  /*02a0*/  SHF.R.U32.HI R24, RZ, R19, R16 ;  /* 0x00000013ff187219 */ /* 0x020fe20000011610 */
[----:B0-----:R-:W-:-:S03]  /*02b0*/  IMAD.SHL.U32 R10, R17, 0x20, RZ ;  /* 0x00000020110a7824 */ /* 0x001fc600078e00ff */
[----:B------:R-:W-:Y:S01]  /*02c0*/  LOP3.LUT R11, R24, 0x1, RZ, 0xc0, !PT ;  /* 0x00000001180b7812 */ /* 0x000fe200078ec0ff */
[----:B------:R-:W-:-:S03]  /*02d0*/  IMAD.IADD R10, R10, 0x1, R19 ;  /* 0x000000010a0a7824 */ /* 0x000fc600078e0213 */
[----:B------:R-:W-:Y:S01]  /*02e0*/  ISETP.NE.U32.AND P0, PT, R11, 0x1, PT ;  /* 0x000000010b00780c */ /* 0x000fe20003f05070 */
[----:B------:R-:W-:-:S03]  /*02f0*/  IMAD R11, R10, 0x5, RZ ;  /* 0x000000050a0b7824 */ /* 0x000fc600078e02ff */
[----:B------:R-:W-:Y:S01]  /*0300*/  R2P PR, R24, 0x7e ;  /* 0x0000007e18007804 */ /* 0x000fe20000000000 */
[----:B------:R-:W-:-:S08]  /*0310*/  IMAD.WIDE.U32 R10, R11, 0x4, R8 ;  /* 0x000000040b0a7825 */ /* 0x000fd000078e0008 */
[----:B------:R-:W2:Y:S04]  /*0320*/  @!P0 LDG.E R18, desc[UR4][R10.64] ;  /* 0x000000040a128981 */ /* 0x000ea8000c1e1900 */
[----:B------:R-:W3:Y:S04]  /*0330*/  @!P0 LDG.E R20, desc[UR4][R10.64+0x10] ;  /* 0x000010040a148981 */ /* 0x000ee8000c1e1900 */
[----:B------:R-:W4:Y:S04]  /*0340*/  @P1 LDG.E R22, desc[UR4][R10.64+0x14] ;  /* 0x000014040a161981 */ /* 0x000f28000c1e1900 */
[----:B------:R-:W4:Y:S04]  /*0350*/  @P2 LDG.E R26, desc[UR4][R10.64+0x28] ;  /* 0x000028040a1a2981 */ /* 0x000f28000c1e1900 */
[----:B------:R-:W4:Y:S04]  /*0360*/  @!P0 LDG.E R21, desc[UR4][R10.64+0x4] ;  /* 0x000004040a158981 */ /* 0x000f28000c1e1900 */
[----:B------:R-:W4:Y:S04]  /*0370*/  @!P0 LDG.E R23, desc[UR4][R10.64+0xc] ;  /* 0x00000c040a178981 */ /* 0x000f28000c1e1900 */
[----:B------:R-:W4:Y:S04]  /*0380*/  @P1 LDG.E R25, desc[UR4][R10.64+0x18] ;  /* 0x000018040a191981 */ /* 0x000f28000c1e1900 */
[----:B------:R-:W4:Y:S04]  /*0390*/  @P3 LDG.E R28, desc[UR4][R10.64+0x3c] ;  /* 0x00003c040a1c3981 */ /* 0x000f28000c1e1900 */
[----:B------:R-:W4:Y:S01]  /*03a0*/  @P6 LDG.E R27, desc[UR4][R10.64+0x7c] ;  /* 0x00007c040a1b6981 */ /* 0x000f22000c1e1900 */
[----:B--2---:R-:W-:-:S03]  /*03b0*/  @!P0 LOP3.LUT R15, R15, R18, RZ, 0x3c, !PT ;  /* 0x000000120f0f8212 */ /* 0x004fc600078e3cff */
[----:B------:R-:W2:Y:S01]  /*03c0*/  @!P0 LDG.E R18, desc[UR4][R10.64+0x8] ;  /* 0x000008040a128981 */ /* 0x000ea2000c1e1900 */
[----:B---3--:R-:W-:-:S03]  /*03d0*/  @!P0 LOP3.LUT R3, R3, R20, RZ, 0x3c, !PT ;  /* 0x0000001403038212 */ /* 0x008fc600078e3cff */
[----:B------:R-:W3:Y:S01]  /*03e0*/  @P1 LDG.E R20, desc[UR4][R10.64+0x24] ;  /* 0x000024040a141981 */ /* 0x000ee2000c1e1900 */
[----:B----4-:R-:W-:-:S03]  /*03f0*/  @P1 LOP3.LUT R15, R15, R22, RZ, 0x3c, !PT ;  /* 0x000000160f0f1212 */ /* 0x010fc600078e3cff */
[----:B------:R-:W4:Y:S01]  /*0400*/  @P2 LDG.E R22, desc[UR4][R10.64+0x38] ;  /* 0x000038040a162981 */ /* 0x000f22000c1e1900 */
[----:B------:R-:W-:-:S03]  /*0410*/  @P2 LOP3.LUT R15, R15, R26, RZ, 0x3c, !PT ;  /* 0x0000001a0f0f2212 */ /* 0x000fc600078e3cff */
[----:B------:R-:W4:Y:S01]  /*0420*/  @P4 LDG.E R26, desc[UR4][R10.64+0x50] ;  /* 0x000050040a1a4981 */ /* 0x000f22000c1e1900 */
[----:B------:R-:W-:-:S03]  /*0430*/  @!P0 LOP3.LUT R4, R4, R21, RZ, 0x3c, !PT ;  /* 0x0000001504048212 */ /* 0x000fc600078e3cff */
[----:B------:R-:W4:Y:S01]  /*0440*/  @P1 LDG.E R21, desc[UR4][R10.64+0x20] ;  /* 0x000020040a151981 */ /* 0x000f22000c1e1900 */
[----:B------:R-:W-:-:S03]  /*0450*/  @!P0 LOP3.LUT R2, R2, R23, RZ, 0x3c, !PT ;  /* 0x0000001702028212 */ /* 0x000fc600078e3cff */
[----:B------:R-:W4:Y:S01]  /*0460*/  @P2 LDG.E R23, desc[UR4][R10.64+0x2c] ;  /* 0x00002c040a172981 */ /* 0x000f22000c1e1900 */
[----:B------:R-:W-:-:S03]  /*0470*/  @P1 LOP3.LUT R4, R4, R25, RZ, 0x3c, !PT ;  /* 0x0000001904041212 */ /* 0x000fc600078e3cff */
[----:B------:R-:W4:Y:S01]  /*0480*/  @P2 LDG.E R25, desc[UR4][R10.64+0x34] ;  /* 0x000034040a192981 */ /* 0x000f22000c1e1900 */
[----:B--2---:R-:W-:-:S03]  /*0490*/  @!P0 LOP3.LUT R5, R5, R18, RZ, 0x3c, !PT ;  /* 0x0000001205058212 */ /* 0x004fc600078e3cff */
[----:B------:R-:W2:Y:S01]  /*04a0*/  @P1 LDG.E R18, desc[UR4][R10.64+0x1c] ;  /* 0x00001c040a121981 */ /* 0x000ea2000c1e1900 */
[----:B---3--:R-:W-:-:S03]  /*04b0*/  @P1 LOP3.LUT R3, R3, R20, RZ, 0x3c, !PT ;  /* 0x0000001403031212 */ /* 0x008fc600078e3cff */
[----:B------:R-:W3:Y:S01]  /*04c0*/  @P2 LDG.E R20, desc[UR4][R10.64+0x30] ;  /* 0x000030040a142981 */ /* 0x000ee2000c1e1900 */
[----:B----4-:R-:W-:-:S03]  /*04d0*/  @P2 LOP3.LUT R3, R3, R22, RZ, 0x3c, !PT ;  /* 0x0000001603032212 */ /* 0x010fc600078e3cff */
[----:B------:R-:W4:Y:S01]  /*04e0*/  @P3 LDG.E R22, desc[UR4][R10.64+0x4c] ;  /* 0x00004c040a163981 */ /* 0x000f22000c1e1900 */
[----:B------:R-:W-:-:S04]  /*04f0*/  @P3 LOP3.LUT R15, R15, R28, RZ, 0x3c, !PT ;  /* 0x0000001c0f0f3212 */ /* 0x000fc800078e3cff */
[----:B------:R-:W-:Y:S02]  /*0500*/  @P4 LOP3.LUT R15, R15, R26, RZ, 0x3c, !PT ;  /* 0x0000001a0f0f4212 */ /* 0x000fe400078e3cff */
[----:B------:R-:W-:Y:S01]  /*0510*/  @P1 LOP3.LUT R2, R2, R21, RZ, 0x3c, !PT ;  /* 0x0000001502021212 */ /* 0x000fe200078e3cff */
[----:B------:R-:W4:Y:S04]  /*0520*/  @P5 LDG.E R26, desc[UR4][R10.64+0x64] ;  /* 0x000064040a1a5981 */ /* 0x000f28000c1e1900 */
[----:B------:R-:W4:Y:S01]  /*0530*/  @P3 LDG.E R21, desc[UR4][R10.64+0x40] ;  /* 0x000040040a153981 */ /* 0x000f22000c1e1900 */
[----:B------:R-:W-:Y:S02]  /*0540*/  @P2 LOP3.LUT R4, R4, R23, RZ, 0x3c, !PT ;  /* 0x0000001704042212 */ /* 0x000fe400078e3cff */
[----:B------:R-:W-:Y:S01]  /*0550*/  @P2 LOP3.LUT R2, R2, R25, RZ, 0x3c, !PT ;  /* 0x0000001902022212 */ /* 0x000fe200078e3cff */
[----:B------:R-:W4:Y:S04]  /*0560*/  @P3 LDG.E R23, desc[UR4][R10.64+0x48] ;  /* 0x000048040a173981 */ /* 0x000f28000c1e1900 */
[----:B------:R-:W4:Y:S01]  /*0570*/  @P4 LDG.E R25, desc[UR4][R10.64+0x54] ;  /* 0x000054040a194981 */ /* 0x000f22000c1e1900 */
[----:B--2---:R-:W-:-:S03]  /*0580*/  @P1 LOP3.LUT R5, R5, R18, RZ, 0x3c, !PT ;  /* 0x0000001205051212 */ /* 0x004fc600078e3cff */
[----:B------:R-:W2:Y:S01]  /*0590*/  @P3 LDG.E R18, desc[UR4][R10.64+0x44] ;  /* 0x000044040a123981 */ /* 0x000ea2000c1e1900 */
[----:B---3--:R-:W-:-:S03]  /*05a0*/  @P2 LOP3.LUT R5, R5, R20, RZ, 0x3c, !PT ;  /* 0x0000001405052212 */ /* 0x008fc600078e3cff */
[----:B------:R-:W3:Y:S01]  /*05b0*/  @P4 LDG.E R20, desc[UR4][R10.64+0x58] ;  /* 0x000058040a144981 */ /* 0x000ee2000c1e1900 */
[----:B----4-:R-:W-:-:S03]  /*05c0*/  @P3 LOP3.LUT R3, R3, R22, RZ, 0x3c, !PT ;  /* 0x0000001603033212 */ /* 0x010fc600078e3cff */
[----:B------:R-:W4:Y:S01]  /*05d0*/  @P4 LDG.E R22, desc[UR4][R10.64+0x60] ;  /* 0x000060040a164981 */ /* 0x000f22000c1e1900 */
[----:B------:R-:W-:Y:S02]  /*05e0*/  LOP3.LUT P0, RZ, R24, 0x80, RZ, 0xc0, !PT ;  /* 0x0000008018ff7812 */ /* 0x000fe4000780c0ff */
[----:B------:R-:W-:Y:S02]  /*05f0*/  @P5 LOP3.LUT R15, R15, R26, RZ, 0x3c, !PT ;  /* 0x0000001a0f0f5212 */ /* 0x000fe400078e3cff */
[----:B------:R-:W4:Y:S01]  /*0600*/  @P6 LDG.E R26, desc[UR4][R10.64+0x78] ;  /* 0x000078040a1a6981 */ /* 0x000f22000c1e1900 */
[----:B------:R-:W-:-:S03]  /*0610*/  @P3 LOP3.LUT R4, R4, R21, RZ, 0x3c, !PT ;  /* 0x0000001504043212 */ /* 0x000fc600078e3cff */
[----:B------:R-:W4:Y:S01]  /*0620*/  @P4 LDG.E R21, desc[UR4][R10.64+0x5c] ;  /* 0x00005c040a154981 */ /* 0x000f22000c1e1900 */
[----:B------:R-:W-:-:S03]  /*0630*/  @P3 LOP3.LUT R2, R2, R23, RZ, 0x3c, !PT ;  /* 0x0000001702023212 */ /* 0x000fc600078e3cff */
[----:B------:R-:W4:Y:S01]  /*0640*/  @P5 LDG.E R23, desc[UR4][R10.64+0x68] ;  /* 0x000068040a175981 */ /* 0x000f22000c1e1900 */
[----:B------:R-:W-:-:S03]  /*0650*/  @P4 LOP3.LUT R4, R4, R25, RZ, 0x3c, !PT ;  /* 0x0000001904044212 */ /* 0x000fc600078e3cff */
[----:B------:R-:W4:Y:S01]  /*0660*/  @P5 LDG.E R25, desc[UR4][R10.64+0x70] ;  /* 0x000070040a195981 */ /* 0x000f22000c1e1900 */
[----:B--2---:R-:W-:-:S03]  /*0670*/  @P3 LOP3.LUT R5, R5, R18, RZ, 0x3c, !PT ;  /* 0x0000001205053212 */ /* 0x004fc600078e3cff */
[----:B------:R-:W2:Y:S01]  /*0680*/  @P5 LDG.E R18, desc[UR4][R10.64+0x6c] ;  /* 0x00006c040a125981 */ /* 0x000ea2000c1e1900 */
[----:B---3--:R-:W-:-:S03]  /*0690*/  @P4 LOP3.LUT R5, R5, R20, RZ, 0x3c, !PT ;  /* 0x0000001405054212 */ /* 0x008fc600078e3cff */
[----:B------:R-:W3:Y:S01]  /*06a0*/  @P5 LDG.E R20, desc[UR4][R10.64+0x74] ;  /* 0x000074040a145981 */ /* 0x000ee2000c1e1900 */
[----:B----4-:R-:W-:-:S03]  /*06b0*/  @P4 LOP3.LUT R3, R3, R22, RZ, 0x3c, !PT ;  /* 0x0000001603034212 */ /* 0x010fc600078e3cff */
[----:B------:R-:W4:Y:S01]  /*06c0*/  @P0 LDG.E R22, desc[UR4][R10.64+0x8c] ;  /* 0x00008c040a160981 */ /* 0x000f22000c1e1900 */
[----:B------:R-:W-:-:S03]  /*06d0*/  @P6 LOP3.LUT R15, R15, R26, RZ, 0x3c, !PT ;  /* 0x0000001a0f0f6212 */ /* 0x000fc600078e3cff */
        /* <DEDUP_REMOVED lines=13> */
[----:B------:R-:W-:Y:S02]  /*07b0*/  @P6 LOP3.LUT R4, R4, R27, RZ, 0x3c, !PT ;  /* 0x0000001b04046212 */ /* 0x000fe400078e3cff */
[----:B------:R-:W-:Y:S02]  /*07c0*/  @P6 LOP3.LUT R2, R2, R21, RZ, 0x3c, !PT ;  /* 0x0000001502026212 */ /* 0x000fe400078e3cff */
[----:B------:R-:W-:Y:S02]  /*07d0*/  @P0 LOP3.LUT R4, R4, R23, RZ, 0x3c, !PT ;  /* 0x0000001704040212 */ /* 0x000fe400078e3cff */
[----:B------:R-:W-:Y:S02]  /*07e0*/  @P0 LOP3.LUT R2, R2, R25, RZ, 0x3c, !PT ;  /* 0x0000001902020212 */ /* 0x000fe400078e3cff */
[----:B--2---:R-:W-:Y:S02]  /*07f0*/  @P6 LOP3.LUT R5, R5, R18, RZ, 0x3c, !PT ;  /* 0x0000001205056212 */ /* 0x004fe400078e3cff */
[----:B---3--:R-:W-:-:S02]  /*0800*/  @P6 LOP3.LUT R3, R3, R20, RZ, 0x3c, !PT ;  /* 0x0000001403036212 */ /* 0x008fc400078e3cff */
[----:B----4-:R-:W-:Y:S02]  /*0810*/  @P0 LOP3.LUT R5, R5, R22, RZ, 0x3c, !PT ;  /* 0x0000001605050212 */ /* 0x010fe400078e3cff */
[----:B------:R-:W-:Y:S02]  /*0820*/  @P0 LOP3.LUT R3, R3, R26, RZ, 0x3c, !PT ;  /* 0x0000001a03030212 */ /* 0x000fe400078e3cff */
[----:B------:R-:W-:-:S13]  /*0830*/  R2P PR, R24.B1, 0x7f ;  /* 0x0000007f18007804 */ /* 0x000fda0000001000 */
[----:B------:R-:W2:Y:S04]  /*0840*/  @P0 LDG.E R18, desc[UR4][R10.64+0xa0] ;  /* 0x0000a0040a120981 */ /* 0x000ea8000c1e1900 */
[----:B------:R-:W3:Y:S04]  /*0850*/  @P1 LDG.E R22, desc[UR4][R10.64+0xb4] ;  /* 0x0000b4040a161981 */ /* 0x000ee8000c1e1900 */
[----:B------:R-:W4:Y:S04]  /*0860*/  @P2 LDG.E R26, desc[UR4][R10.64+0xc8] ;  /* 0x0000c8040a1a2981 */ /* 0x000f28000c1e1900 */
[----:B------:R-:W4:Y:S04]  /*0870*/  @P3 LDG.E R28, desc[UR4][R10.64+0xdc] ;  /* 0x0000dc040a1c3981 */ /* 0x000f28000c1e1900 */
[----:B------:R-:W4:Y:S04]  /*0880*/  @P0 LDG.E R23, desc[UR4][R10.64+0xa4] ;  /* 0x0000a4040a170981 */ /* 0x000f28000c1e1900 */
[----:B------:R-:W4:Y:S04]  /*0890*/  @P0 LDG.E R20, desc[UR4][R10.64+0xa8] ;  /* 0x0000a8040a140981 */ /* 0x000f28000c1e1900 */
[----:B------:R-:W4:Y:S04]  /*08a0*/  @P4 LDG.E R25, desc[UR4][R10.64+0xf0] ;  /* 0x0000f0040a194981 */ /* 0x000f28000c1e1900 */
        /* <DEDUP_REMOVED lines=21> */
[----:B------:R-:W-:Y:S02]  /*0a00*/  LOP3.LUT P0, RZ, R24, 0x8000, RZ, 0xc0, !PT ;  /* 0x0000800018ff7812 */ /* 0x000fe4000780c0ff */
[----:B----4-:R-:W-:Y:S01]  /*0a10*/  @P5 LOP3.LUT R15, R15, R26, RZ, 0x3c, !PT ;  /* 0x0000001a0f0f5212 */ /* 0x010fe200078e3cff */
[----:B------:R-:W4:Y:S04]  /*0a20*/  @P3 LDG.E R24, desc[UR4][R10.64+0xe4] ;  /* 0x0000e4040a183981 */ /* 0x000f28000c1e1900 */
[----:B------:R-:W2:Y:S01]  /*0a30*/  @P6 LDG.E R26, desc[UR4][R10.64+0x118] ;  /* 0x000118040a1a6981 */ /* 0x000ea2000c1e1900 */
        /* <DEDUP_REMOVED lines=8> */
[----:B---3--:R-:W-:-:S03]  /*0ac0*/  @P2 LOP3.LUT R3, R3, R22, RZ, 0x3c, !PT ;  /* 0x0000001603032212 */ /* 0x008fc600078e3cff */
[----:B------:R-:W3:Y:S01]  /*0ad0*/  @P4 LDG.E R22, desc[UR4][R10.64+0x100] ;  /* 0x000100040a164981 */ /* 0x000ee2000c1e1900 */
[----:B--2---:R-:W-:-:S03]  /*0ae0*/  @P6 LOP3.LUT R15, R15, R26, RZ, 0x3c, !PT ;  /* 0x0000001a0f0f6212 */ /* 0x004fc600078e3cff */
[----:B------:R-:W2:Y:S01]  /*0af0*/  @P0 LDG.E R26, desc[UR4][R10.64+0x12c] ;  /* 0x00012c040a1a0981 */ /* 0x000ea2000c1e1900 */
[----:B----4-:R-:W-:-:S03]  /*0b00*/  @P2 LOP3.LUT R2, R2, R23, RZ, 0x3c, !PT ;  /* 0x0000001702022212 */ /* 0x010fc600078e3cff */
[----:B------:R-:W4:Y:S01]  /*0b10*/  @P4 LDG.E R23, desc[UR4][R10.64+0xfc] ;  /* 0x0000fc040a174981 */ /* 0x000f22000c1e1900 */
[----:B------:R-:W-:-:S03]  /*0b20*/  @P2 LOP3.LUT R5, R5, R20, RZ, 0x3c, !PT ;  /* 0x0000001405052212 */ /* 0x000fc600078e3cff */
[----:B------:R-:W4:Y:S01]  /*0b30*/  @P4 LDG.E R20, desc[UR4][R10.64+0xf8] ;  /* 0x0000f8040a144981 */ /* 0x000f22000c1e1900 */
[----:B------:R-:W-:Y:S02]  /*0b40*/  @P3 LOP3.LUT R2, R2, R27, RZ, 0x3c, !PT ;  /* 0x0000001b02023212 */ /* 0x000fe400078e3cff */
[----:B------:R-:W-:Y:S01]  /*0b50*/  @P3 LOP3.LUT R4, R4, R25, RZ, 0x3c, !PT ;  /* 0x0000001904043212 */ /* 0x000fe200078e3cff */
[----:B------:R-:W4:Y:S01]  /*0b60*/  @P5 LDG.E R27, desc[UR4][R10.64+0x110] ;  /* 0x000110040a1b5981 */ /* 0x000f22000c1e1900 */
[----:B------:R-:W-:-:S03]  /*0b70*/  @P3 LOP3.LUT R5, R5, R24, RZ, 0x3c, !PT ;  /* 0x0000001805053212 */ /* 0x000fc600078e3cff */
[----:B------:R-:W4:Y:S04]  /*0b80*/  @P5 LDG.E R25, desc[UR4][R10.64+0x108] ;  /* 0x000108040a195981 */ /* 0x000f28000c1e1900 */
        /* <DEDUP_REMOVED lines=19> */
[----:B------:R-:W-:-:S05]  /*0cc0*/  VIADD R19, R19, 0x10 ;  /* 0x0000001013137836 */ /* 0x000fca0000000000 */
[----:B------:R-:W-:Y:S02]  /*0cd0*/  ISETP.NE.AND P1, PT, R19, 0x20, PT ;  /* 0x000000201300780c */ /* 0x000fe40003f25270 */
[----:B------:R-:W-:Y:S02]  /*0ce0*/  @P5 LOP3.LUT R3, R3, R18, RZ, 0x3c, !PT ;  /* 0x0000001203035212 */ /* 0x000fe400078e3cff */
[----:B------:R-:W-:Y:S02]  /*0cf0*/  @P6 LOP3.LUT R4, R4, R21, RZ, 0x3c, !PT ;  /* 0x0000001504046212 */ /* 0x000fe400078e3cff */
[----:B---3--:R-:W-:-:S04]  /*0d00*/  @P6 LOP3.LUT R3, R3, R22, RZ, 0x3c, !PT ;  /* 0x0000001603036212 */ /* 0x008fc800078e3cff */
[----:B--2---:R-:W-:Y:S02]  /*0d10*/  @P0 LOP3.LUT R3, R3, R26, RZ, 0x3c, !PT ;  /* 0x0000001a03030212 */ /* 0x004fe400078e3cff */
[----:B----4-:R-:W-:Y:S02]  /*0d20*/  @P6 LOP3.LUT R2, R2, R23, RZ, 0x3c, !PT ;  /* 0x0000001702026212 */ /* 0x010fe400078e3cff */
[----:B------:R-:W-:Y:S02]  /*0d30*/  @P6 LOP3.LUT R5, R5, R20, RZ, 0x3c, !PT ;  /* 0x0000001405056212 */ /* 0x000fe400078e3cff */
[----:B------:R-:W-:Y:S02]  /*0d40*/  @P0 LOP3.LUT R2, R2, R27, RZ, 0x3c, !PT ;  /* 0x0000001b02020212 */ /* 0x000fe400078e3cff */
[----:B------:R-:W-:Y:S02]  /*0d50*/  @P0 LOP3.LUT R4, R4, R25, RZ, 0x3c, !PT ;  /* 0x0000001904040212 */ /* 0x000fe400078e3cff */
[----:B------:R-:W-:Y:S01]  /*0d60*/  @P0 LOP3.LUT R5, R5, R24, RZ, 0x3c, !PT ;  /* 0x0000001805050212 */ /* 0x000fe200078e3cff */
[----:B------:R-:W-:Y:S06]  /*0d70*/  @P1 BRA `(.L_x_7) ;  /* 0xfffffff400481947 */ /* 0x000fec000383ffff */
[----:B------:R-:W-:-:S05]  /*0d80*/  VIADD R17, R17, 0x1 ;  /* 0x0000000111117836 */ /* 0x000fca0000000000 */
[----:B------:R-:W-:-:S13]  /*0d90*/  ISETP.NE.AND P0, PT, R17, 0x5, PT ;  /* 0x000000051100780c */ /* 0x000fda0003f05270 */
[----:B------:R-:W-:Y:S05]  /*0da0*/  @P0 BRA `(.L_x_8) ;  /* 0xfffffff400300947 */ /* 0x000fea000383ffff */
[----:B------:R1:W-:Y:S01]  /*0db0*/  STG.E.64 desc[UR4][R6.64+0x8], R4 ;  /* 0x0000080406007986 */ /* 0x0003e2000c101b04 */
[----:B------:R-:W-:Y:S01]  /*0dc0*/  VIADD R14, R14, 0x1 ;  /* 0x000000010e0e7836 */ /* 0x000fe20000000000 */
[----:B------:R-:W-:Y:S02]  /*0dd0*/  LOP3.LUT R11, R13, 0x3, RZ, 0xc0, !PT ;  /* 0x000000030d0b7812 */ /* 0x000fe400078ec0ff */
[----:B------:R1:W-:Y:S02]  /*0de0*/  STG.E.64 desc[UR4][R6.64+0x10], R2 ;  /* 0x0000100206007986 */ /* 0x0003e4000c101b04 */
[----:B------:R-:W-:Y:S02]  /*0df0*/  ISETP.GE.U32.AND P0, PT, R14, R11, PT ;  /* 0x0000000b0e00720c */ /* 0x000fe40003f06070 */
[----:B------:R1:W-:Y:S11]  /*0e00*/  STG.E desc[UR4][R6.64+0x4], R15 ;  /* 0x0000040f06007986 */ /* 0x0003f6000c101904 */
[----:B------:R-:W-:Y:S05]  /*0e10*/  @!P0 BRA `(.L_x_9) ;  /* 0xfffffff400048947 */ /* 0x000fea000383ffff */
.L_x_6:
[----:B------:R-:W-:Y:S05]  /*0e20*/  BSYNC.RECONVERGENT B1 ;  /* 0x0000000000017941 */ /* 0x000fea0003800200 */
.L_x_5:
[C---:B------:R-:W-:Y:S01]  /*0e30*/  ISETP.GT.U32.AND P0, PT, R13.reuse, 0x3, PT ;  /* 0x000000030d00780c */ /* 0x040fe20003f04070 */
[----:B------:R-:W-:Y:S01]  /*0e40*/  VIADD R12, R12, 0x1 ;  /* 0x000000010c0c7836 */ /* 0x000fe20000000000 */
[--C-:B------:R-:W-:Y:S02]  /*0e50*/  SHF.R.U64 R13, R13, 0x2, R0.reuse ;  /* 0x000000020d0d7819 */ /* 0x100fe40000001200 */
[----:B------:R-:W-:Y:S02]  /*0e60*/  ISETP.GT.U32.AND.EX P0, PT, R0, RZ, PT, P0 ;  /* 0x000000ff0000720c */ /* 0x000fe40003f04100 */
[----:B------:R-:W-:-:S11]  /*0e70*/  SHF.R.U32.HI R0, RZ, 0x2, R0 ;  /* 0x00000002ff007819 */ /* 0x000fd60000011600 */
[----:B------:R-:W-:Y:S05]  /*0e80*/  @P0 BRA `(.L_x_10) ;  /* 0xfffffff000c80947 */ /* 0x000fea000383ffff */
.L_x_4:
[----:B------:R-:W-:Y:S05]  /*0e90*/  BSYNC.RECONVERGENT B0 ;  /* 0x0000000000007941 */ /* 0x000fea0003800200 */
.L_x_3:
[----:B------:R-:W-:Y:S04]  /*0ea0*/  STG.E.64 desc[UR4][R6.64+0x18], RZ ;  /* 0x000018ff06007986 */ /* 0x000fe8000c101b04 */
[----:B------:R-:W-:Y:S04]  /*0eb0*/  STG.E desc[UR4][R6.64+0x20], RZ ;  /* 0x000020ff06007986 */ /* 0x000fe8000c101904 */
[----:B------:R-:W-:Y:S01]  /*0ec0*/  STG.E.64 desc[UR4][R6.64+0x28], RZ ;  /* 0x000028ff06007986 */ /* 0x000fe2000c101b04 */
[----:B------:R-:W-:Y:S05]  /*0ed0*/  EXIT ;  /* 0x000000000000794d */ /* 0x000fea0003800000 */
.L_x_11:
        /* <DEDUP_REMOVED lines=10> */
.L_x_13:


//--------------------- .nv.global.init           --------------------------
	.section	.nv.global.init,"aw",@progbits
	.align	4
.nv.global.init:
	.type		mrg32k3aM1SubSeq,@object
	.size		mrg32k3aM1SubSeq,(mrg32k3aM2SubSeq - mrg32k3aM1SubSeq)
mrg32k3aM1SubSeq:
        /*0000*/ 	.byte	0x0b, 0xcc, 0xee, 0x04, 0x73, 0x29, 0x8b, 0x6f, 0xf6, 0x53, 0x03, 0xf6, 0x23, 0xf6, 0xea, 0xda
        /* <DEDUP_REMOVED lines=125> */
	.type		mrg32k3aM2SubSeq,@object
	.size		mrg32k3aM2SubSeq,(mrg32k3aM1 - mrg32k3aM2SubSeq)
mrg32k3aM2SubSeq:
        /* <DEDUP_REMOVED lines=126> */
	.type		mrg32k3aM1,@object
	.size		mrg32k3aM1,(mrg32k3aM1Seq - mrg32k3aM1)
mrg32k3aM1:
        /* <DEDUP_REMOVED lines=144> */
	.type		mrg32k3aM1Seq,@object
	.size		mrg32k3aM1Seq,(mrg32k3aM2 - mrg32k3aM1Seq)
mrg32k3aM1Seq:
        /* <DEDUP_REMOVED lines=144> */
	.type		mrg32k3aM2,@object
	.size		mrg32k3aM2,(mrg32k3aM2Seq - mrg32k3aM2)
mrg32k3aM2:
        /* <DEDUP_REMOVED lines=144> */
	.type		mrg32k3aM2Seq,@object
	.size		mrg32k3aM2Seq,(precalc_xorwow_matrix - mrg32k3aM2Seq)
mrg32k3aM2Seq:
        /* <DEDUP_REMOVED lines=144> */
	.type		precalc_xorwow_matrix,@object
	.size		precalc_xorwow_matrix,(precalc_xorwow_offset_matrix - precalc_xorwow_matrix)
precalc_xorwow_matrix:
        /* <DEDUP_REMOVED lines=6400> */
	.type		precalc_xorwow_offset_matrix,@object
	.size		precalc_xorwow_offset_matrix,(.L_1 - precalc_xorwow_offset_matrix)
precalc_xorwow_offset_matrix:
        /* <DEDUP_REMOVED lines=6400> */
.L_1:


//--------------------- .nv.shared.reserved.0     --------------------------
	.section	.nv.shared.reserved.0,"aw",@nobits
	.weak		__nv_reservedSMEM_offset_0_alias
	.size		__nv_reservedSMEM_offset_0_alias, 0, 64
	.other		__nv_reservedSMEM_offset_0_alias,@"STO_CUDA_RESERVED_SHARED STV_DEFAULT"
__nv_reservedSMEM_offset_0_alias:
	.zero		0
	.zero		64


//--------------------- .nv.constant0._Z10ising_stepPcS_fbP17curandStateXORWOW --------------------------
	.section	.nv.constant0._Z10ising_stepPcS_fbP17curandStateXORWOW,"a",@progbits
	.sectionflags	@""
	.align	4
.nv.constant0._Z10ising_stepPcS_fbP17curandStateXORWOW:
	.zero		928


//--------------------- .nv.constant0._Z19setup_curand_kernelP17curandStateXORWOWm --------------------------
	.section	.nv.constant0._Z19setup_curand_kernelP17curandStateXORWOWm,"a",@progbits
	.sectionflags	@""
	.align	4
.nv.constant0._Z19setup_curand_kernelP17curandStateXORWOWm:
	.zero		912


//--------------------- SYMBOLS --------------------------

	.type		.nv.reservedSmem.offset0,@object
	.size		.nv.reservedSmem.offset0,0x4
